//
// Generated by NVIDIA NVVM Compiler
//
// Compiler Build ID: CL-36424714
// Cuda compilation tools, release 13.0, V13.0.88
// Based on NVVM 20.0.0
//

.version 9.0
.target sm_100
.address_size 64

	// .globl	update_velocities

.visible .entry update_velocities(
	.param .u64 .ptr .align 1 update_velocities_param_0,
	.param .u64 .ptr .align 1 update_velocities_param_1,
	.param .u64 .ptr .align 1 update_velocities_param_2,
	.param .u64 .ptr .align 1 update_velocities_param_3,
	.param .u64 .ptr .align 1 update_velocities_param_4,
	.param .u64 .ptr .align 1 update_velocities_param_5,
	.param .u64 .ptr .align 1 update_velocities_param_6,
	.param .u64 .ptr .align 1 update_velocities_param_7,
	.param .u64 .ptr .align 1 update_velocities_param_8,
	.param .u64 .ptr .align 1 update_velocities_param_9,
	.param .u64 .ptr .align 1 update_velocities_param_10,
	.param .u64 .ptr .align 1 update_velocities_param_11,
	.param .u64 .ptr .align 1 update_velocities_param_12,
	.param .u64 .ptr .align 1 update_velocities_param_13,
	.param .u64 .ptr .align 1 update_velocities_param_14,
	.param .u64 .ptr .align 1 update_velocities_param_15
)
{
	.reg .b32 	%r<23>;
	.reg .b32 	%f<66>;
	.reg .b64 	%rd<100>;

	ld.param.u64 	%rd1, [update_velocities_param_0];
	ld.param.u64 	%rd2, [update_velocities_param_1];
	ld.param.u64 	%rd3, [update_velocities_param_2];
	ld.param.u64 	%rd4, [update_velocities_param_3];
	ld.param.u64 	%rd5, [update_velocities_param_4];
	ld.param.u64 	%rd6, [update_velocities_param_5];
	ld.param.u64 	%rd7, [update_velocities_param_6];
	ld.param.u64 	%rd8, [update_velocities_param_7];
	ld.param.u64 	%rd9, [update_velocities_param_8];
	ld.param.u64 	%rd10, [update_velocities_param_9];
	ld.param.u64 	%rd11, [update_velocities_param_10];
	ld.param.u64 	%rd12, [update_velocities_param_11];
	ld.param.u64 	%rd13, [update_velocities_param_12];
	ld.param.u64 	%rd14, [update_velocities_param_13];
	ld.param.u64 	%rd15, [update_velocities_param_14];
	ld.param.u64 	%rd16, [update_velocities_param_15];
	cvta.to.global.u64 	%rd17, %rd13;
	cvta.to.global.u64 	%rd18, %rd10;
	cvta.to.global.u64 	%rd19, %rd12;
	cvta.to.global.u64 	%rd20, %rd9;
	cvta.to.global.u64 	%rd21, %rd11;
	cvta.to.global.u64 	%rd22, %rd8;
	cvta.to.global.u64 	%rd23, %rd3;
	cvta.to.global.u64 	%rd24, %rd6;
	cvta.to.global.u64 	%rd25, %rd2;
	cvta.to.global.u64 	%rd26, %rd5;
	cvta.to.global.u64 	%rd27, %rd15;
	cvta.to.global.u64 	%rd28, %rd16;
	cvta.to.global.u64 	%rd29, %rd14;
	cvta.to.global.u64 	%rd30, %rd1;
	cvta.to.global.u64 	%rd31, %rd7;
	cvta.to.global.u64 	%rd32, %rd4;
	mov.u32 	%r1, %ctaid.x;
	mul.wide.u32 	%rd33, %r1, 4;
	add.s64 	%rd34, %rd32, %rd33;
	ld.global.f32 	%f1, [%rd34];
	ld.global.f32 	%f2, [%rd31];
	add.s64 	%rd35, %rd30, %rd33;
	ld.global.f32 	%f3, [%rd35];
	fma.rn.f32 	%f4, %f1, %f2, %f3;
	cvt.rzi.s32.f32 	%r2, %f4;
	ld.global.u32 	%r3, [%rd29];
	rem.s32 	%r4, %r2, %r3;
	cvt.rn.f32.s32 	%f5, %r4;
	ld.global.f32 	%f6, [%rd28];
	div.rn.f32 	%f7, %f5, %f6;
	cvt.rmi.f32.f32 	%f8, %f7;
	cvt.rzi.s32.f32 	%r5, %f8;
	ld.global.u32 	%r6, [%rd27];
	rem.s32 	%r7, %r5, %r6;
	add.s32 	%r8, %r5, -1;
	cvt.rn.f32.s32 	%f9, %r8;
	mul.f32 	%f10, %f6, %f9;
	sub.f32 	%f11, %f5, %f10;
	add.s64 	%rd36, %rd26, %rd33;
	ld.global.f32 	%f12, [%rd36];
	add.s64 	%rd37, %rd25, %rd33;
	ld.global.f32 	%f13, [%rd37];
	fma.rn.f32 	%f14, %f12, %f2, %f13;
	cvt.rzi.s32.f32 	%r9, %f14;
	ld.global.u32 	%r10, [%rd29+4];
	rem.s32 	%r11, %r9, %r10;
	cvt.rn.f32.s32 	%f15, %r11;
	ld.global.f32 	%f16, [%rd28+4];
	div.rn.f32 	%f17, %f15, %f16;
	cvt.rmi.f32.f32 	%f18, %f17;
	cvt.rzi.s32.f32 	%r12, %f18;
	ld.global.u32 	%r13, [%rd27+4];
	rem.s32 	%r14, %r12, %r13;
	add.s32 	%r15, %r12, -1;
	cvt.rn.f32.s32 	%f19, %r15;
	mul.f32 	%f20, %f16, %f19;
	sub.f32 	%f21, %f15, %f20;
	add.s64 	%rd38, %rd24, %rd33;
	ld.global.f32 	%f22, [%rd38];
	add.s64 	%rd39, %rd23, %rd33;
	ld.global.f32 	%f23, [%rd39];
	fma.rn.f32 	%f24, %f22, %f2, %f23;
	cvt.rzi.s32.f32 	%r16, %f24;
	ld.global.u32 	%r17, [%rd29+8];
	rem.s32 	%r18, %r16, %r17;
	cvt.rn.f32.s32 	%f25, %r18;
	ld.global.f32 	%f26, [%rd28+8];
	div.rn.f32 	%f27, %f25, %f26;
	cvt.rmi.f32.f32 	%f28, %f27;
	cvt.rzi.s32.f32 	%r19, %f28;
	ld.global.u32 	%r20, [%rd27+8];
	rem.s32 	%r21, %r19, %r20;
	add.s32 	%r22, %r19, -1;
	cvt.rn.f32.s32 	%f29, %r22;
	mul.f32 	%f30, %f26, %f29;
	sub.f32 	%f31, %f25, %f30;
	mov.f32 	%f32, 0f3F800000;
	sub.f32 	%f33, %f32, %f31;
	sub.f32 	%f34, %f32, %f21;
	mul.wide.s32 	%rd40, %r5, 8;
	add.s64 	%rd41, %rd22, %rd40;
	ld.global.u64 	%rd42, [%rd41];
	cvta.to.global.u64 	%rd43, %rd42;
	mul.wide.s32 	%rd44, %r12, 8;
	add.s64 	%rd45, %rd43, %rd44;
	ld.global.u64 	%rd46, [%rd45];
	cvta.to.global.u64 	%rd47, %rd46;
	mul.wide.s32 	%rd48, %r19, 4;
	add.s64 	%rd49, %rd47, %rd48;
	ld.global.f32 	%f35, [%rd49];
	mul.wide.s32 	%rd50, %r14, 8;
	add.s64 	%rd51, %rd43, %rd50;
	ld.global.u64 	%rd52, [%rd51];
	cvta.to.global.u64 	%rd53, %rd52;
	add.s64 	%rd54, %rd53, %rd48;
	ld.global.f32 	%f36, [%rd54];
	mul.f32 	%f37, %f21, %f36;
	fma.rn.f32 	%f38, %f34, %f35, %f37;
	mul.wide.s32 	%rd55, %r21, 4;
	add.s64 	%rd56, %rd47, %rd55;
	ld.global.f32 	%f39, [%rd56];
	add.s64 	%rd57, %rd53, %rd55;
	ld.global.f32 	%f40, [%rd57];
	mul.f32 	%f41, %f21, %f40;
	fma.rn.f32 	%f42, %f34, %f39, %f41;
	mul.f32 	%f43, %f31, %f42;
	fma.rn.f32 	%f44, %f33, %f38, %f43;
	add.s64 	%rd58, %rd21, %rd33;
	st.global.f32 	[%rd58], %f44;
	sub.f32 	%f45, %f32, %f11;
	add.s64 	%rd59, %rd20, %rd40;
	ld.global.u64 	%rd60, [%rd59];
	cvta.to.global.u64 	%rd61, %rd60;
	add.s64 	%rd62, %rd61, %rd44;
	ld.global.u64 	%rd63, [%rd62];
	cvta.to.global.u64 	%rd64, %rd63;
	add.s64 	%rd65, %rd64, %rd48;
	ld.global.f32 	%f46, [%rd65];
	mul.wide.s32 	%rd66, %r7, 8;
	add.s64 	%rd67, %rd20, %rd66;
	ld.global.u64 	%rd68, [%rd67];
	cvta.to.global.u64 	%rd69, %rd68;
	add.s64 	%rd70, %rd69, %rd44;
	ld.global.u64 	%rd71, [%rd70];
	cvta.to.global.u64 	%rd72, %rd71;
	add.s64 	%rd73, %rd72, %rd48;
	ld.global.f32 	%f47, [%rd73];
	mul.f32 	%f48, %f11, %f47;
	fma.rn.f32 	%f49, %f45, %f46, %f48;
	add.s64 	%rd74, %rd64, %rd55;
	ld.global.f32 	%f50, [%rd74];
	add.s64 	%rd75, %rd72, %rd55;
	ld.global.f32 	%f51, [%rd75];
	mul.f32 	%f52, %f11, %f51;
	fma.rn.f32 	%f53, %f45, %f50, %f52;
	mul.f32 	%f54, %f31, %f53;
	fma.rn.f32 	%f55, %f33, %f49, %f54;
	add.s64 	%rd76, %rd19, %rd33;
	st.global.f32 	[%rd76], %f55;
	add.s64 	%rd77, %rd18, %rd40;
	ld.global.u64 	%rd78, [%rd77];
	cvta.to.global.u64 	%rd79, %rd78;
	add.s64 	%rd80, %rd79, %rd44;
	ld.global.u64 	%rd81, [%rd80];
	cvta.to.global.u64 	%rd82, %rd81;
	add.s64 	%rd83, %rd82, %rd48;
	ld.global.f32 	%f56, [%rd83];
	add.s64 	%rd84, %rd18, %rd66;
	ld.global.u64 	%rd85, [%rd84];
	cvta.to.global.u64 	%rd86, %rd85;
	add.s64 	%rd87, %rd86, %rd44;
	ld.global.u64 	%rd88, [%rd87];
	cvta.to.global.u64 	%rd89, %rd88;
	add.s64 	%rd90, %rd89, %rd48;
	ld.global.f32 	%f57, [%rd90];
	mul.f32 	%f58, %f11, %f57;
	fma.rn.f32 	%f59, %f45, %f56, %f58;
	add.s64 	%rd91, %rd79, %rd50;
	ld.global.u64 	%rd92, [%rd91];
	cvta.to.global.u64 	%rd93, %rd92;
	add.s64 	%rd94, %rd93, %rd48;
	ld.global.f32 	%f60, [%rd94];
	add.s64 	%rd95, %rd86, %rd50;
	ld.global.u64 	%rd96, [%rd95];
	cvta.to.global.u64 	%rd97, %rd96;
	add.s64 	%rd98, %rd97, %rd48;
	ld.global.f32 	%f61, [%rd98];
	mul.f32 	%f62, %f11, %f61;
	fma.rn.f32 	%f63, %f45, %f60, %f62;
	mul.f32 	%f64, %f21, %f63;
	fma.rn.f32 	%f65, %f34, %f59, %f64;
	add.s64 	%rd99, %rd17, %rd33;
	st.global.f32 	[%rd99], %f65;
	ret;

}


// ===== COMPILED SASS (sm_100) =====

	.target	sm_100

	.elftype	@"ET_EXEC"


//--------------------- .note.nv.tkinfo           --------------------------
	.section	.note.nv.tkinfo,"",@"SHT_NOTE"
	.sectionflags	@"SHF_NOTE_NV_TKINFO"
	.tkinfo
        /*0018*/ 	.word	0x00000002
        /*0030*/ 	.string	""
        /*0030*/ 	.string	"ptxas"
        /*0030*/ 	.string	"Cuda compilation tools, release 13.0, V13.0.88"
        /*0030*/ 	.string	"Build cuda_13.0.r13.0/compiler.36424714_0"
        /*0030*/ 	.string	"-arch sm_100 -m 64 "



//--------------------- .note.nv.cuinfo           --------------------------
	.section	.note.nv.cuinfo,"",@"SHT_NOTE"
	.sectionflags	@"SHF_NOTE_NV_CUINFO"
        /*0018*/ 	.short	0x0002
        /*001a*/ 	.short	0x0064
        /*001c*/ 	.short	0x0082
	.zero		2


//--------------------- .nv.info                  --------------------------
	.section	.nv.info,"",@"SHT_CUDA_INFO"
	.align	4


	//----- nvinfo : EIATTR_REGCOUNT
	.align		4
        /*0000*/ 	.byte	0x04, 0x2f
        /*0002*/ 	.short	(.L_1 - .L_0)
	.align		4
.L_0:
        /*0004*/ 	.word	index@(update_velocities)
        /*0008*/ 	.word	0x00000020


	//----- nvinfo : EIATTR_FRAME_SIZE
	.align		4
.L_1:
        /*000c*/ 	.byte	0x04, 0x11
        /*000e*/ 	.short	(.L_3 - .L_2)
	.align		4
.L_2:
        /*0010*/ 	.word	index@($__internal_0_$__cuda_sm3x_div_rn_noftz_f32_slowpath)
        /*0014*/ 	.word	0x00000000


	//----- nvinfo : EIATTR_FRAME_SIZE
	.align		4
.L_3:
        /*0018*/ 	.byte	0x04, 0x11
        /*001a*/ 	.short	(.L_5 - .L_4)
	.align		4
.L_4:
        /*001c*/ 	.word	index@(update_velocities)
        /*0020*/ 	.word	0x00000000


	//----- nvinfo : EIATTR_MIN_STACK_SIZE
	.align		4
.L_5:
        /*0024*/ 	.byte	0x04, 0x12
        /*0026*/ 	.short	(.L_7 - .L_6)
	.align		4
.L_6:
        /*0028*/ 	.word	index@(update_velocities)
        /*002c*/ 	.word	0x00000000
.L_7:


//--------------------- .nv.compat                --------------------------
	.section	.nv.compat,"",@"SHT_CUDA_COMPAT_INFO"
	.align	4
        /*0000*/ 	.byte	0x02, 0x09, 0x00, 0x00, 0x02, 0x02, 0x01, 0x00, 0x02, 0x05, 0x05, 0x00, 0x03, 0x07, 0x01, 0x01
        /*0010*/ 	.byte	0x02, 0x03, 0x00, 0x00, 0x02, 0x06, 0x01, 0x00, 0x04, 0x0b, 0x08, 0x00, 0x01, 0x00, 0x00, 0x00
        /*0020*/ 	.byte	0x00, 0x00, 0x00, 0x00


//--------------------- .nv.info.update_velocities --------------------------
	.section	.nv.info.update_velocities,"",@"SHT_CUDA_INFO"
	.sectionflags	@""
	.align	4


	//----- nvinfo : EIATTR_CUDA_API_VERSION
	.align		4
        /*0000*/ 	.byte	0x04, 0x37
        /*0002*/ 	.short	(.L_9 - .L_8)
.L_8:
        /*0004*/ 	.word	0x00000082


	//----- nvinfo : EIATTR_KPARAM_INFO
	.align		4
.L_9:
        /*0008*/ 	.byte	0x04, 0x17
        /*000a*/ 	.short	(.L_11 - .L_10)
.L_10:
        /*000c*/ 	.word	0x00000000
        /*0010*/ 	.short	0x000f
        /*0012*/ 	.short	0x0078
        /*0014*/ 	.byte	0x00, 0xf5, 0x21, 0x00


	//----- nvinfo : EIATTR_KPARAM_INFO
	.align		4
.L_11:
        /*0018*/ 	.byte	0x04, 0x17
        /*001a*/ 	.short	(.L_13 - .L_12)
.L_12:
        /*001c*/ 	.word	0x00000000
        /*0020*/ 	.short	0x000e
        /*0022*/ 	.short	0x0070
        /*0024*/ 	.byte	0x00, 0xf5, 0x21, 0x00


	//----- nvinfo : EIATTR_KPARAM_INFO
	.align		4
.L_13:
        /*0028*/ 	.byte	0x04, 0x17
        /*002a*/ 	.short	(.L_15 - .L_14)
.L_14:
        /*002c*/ 	.word	0x00000000
        /*0030*/ 	.short	0x000d
        /*0032*/ 	.short	0x0068
        /*0034*/ 	.byte	0x00, 0xf5, 0x21, 0x00


	//----- nvinfo : EIATTR_KPARAM_INFO
	.align		4
.L_15:
        /*0038*/ 	.byte	0x04, 0x17
        /*003a*/ 	.short	(.L_17 - .L_16)
.L_16:
        /*003c*/ 	.word	0x00000000
        /*0040*/ 	.short	0x000c
        /*0042*/ 	.short	0x0060
        /*0044*/ 	.byte	0x00, 0xf5, 0x21, 0x00


	//----- nvinfo : EIATTR_KPARAM_INFO
	.align		4
.L_17:
        /*0048*/ 	.byte	0x04, 0x17
        /*004a*/ 	.short	(.L_19 - .L_18)
.L_18:
        /*004c*/ 	.word	0x00000000
        /*0050*/ 	.short	0x000b
        /*0052*/ 	.short	0x0058
        /*0054*/ 	.byte	0x00, 0xf5, 0x21, 0x00


	//----- nvinfo : EIATTR_KPARAM_INFO
	.align		4
.L_19:
        /*0058*/ 	.byte	0x04, 0x17
        /*005a*/ 	.short	(.L_21 - .L_20)
.L_20:
        /*005c*/ 	.word	0x00000000
        /*0060*/ 	.short	0x000a
        /*0062*/ 	.short	0x0050
        /*0064*/ 	.byte	0x00, 0xf5, 0x21, 0x00


	//----- nvinfo : EIATTR_KPARAM_INFO
	.align		4
.L_21:
        /*0068*/ 	.byte	0x04, 0x17
        /*006a*/ 	.short	(.L_23 - .L_22)
.L_22:
        /*006c*/ 	.word	0x00000000
        /*0070*/ 	.short	0x0009
        /*0072*/ 	.short	0x0048
        /*0074*/ 	.byte	0x00, 0xf5, 0x21, 0x00


	//----- nvinfo : EIATTR_KPARAM_INFO
	.align		4
.L_23:
        /*0078*/ 	.byte	0x04, 0x17
        /*007a*/ 	.short	(.L_25 - .L_24)
.L_24:
        /*007c*/ 	.word	0x00000000
        /*0080*/ 	.short	0x0008
        /*0082*/ 	.short	0x0040
        /*0084*/ 	.byte	0x00, 0xf5, 0x21, 0x00


	//----- nvinfo : EIATTR_KPARAM_INFO
	.align		4
.L_25:
        /*0088*/ 	.byte	0x04, 0x17
        /*008a*/ 	.short	(.L_27 - .L_26)
.L_26:
        /*008c*/ 	.word	0x00000000
        /*0090*/ 	.short	0x0007
        /*0092*/ 	.short	0x0038
        /*0094*/ 	.byte	0x00, 0xf5, 0x21, 0x00


	//----- nvinfo : EIATTR_KPARAM_INFO
	.align		4
.L_27:
        /*0098*/ 	.byte	0x04, 0x17
        /*009a*/ 	.short	(.L_29 - .L_28)
.L_28:
        /*009c*/ 	.word	0x00000000
        /*00a0*/ 	.short	0x0006
        /*00a2*/ 	.short	0x0030
        /*00a4*/ 	.byte	0x00, 0xf5, 0x21, 0x00


	//----- nvinfo : EIATTR_KPARAM_INFO
	.align		4
.L_29:
        /*00a8*/ 	.byte	0x04, 0x17
        /*00aa*/ 	.short	(.L_31 - .L_30)
.L_30:
        /*00ac*/ 	.word	0x00000000
        /*00b0*/ 	.short	0x0005
        /*00b2*/ 	.short	0x0028
        /*00b4*/ 	.byte	0x00, 0xf5, 0x21, 0x00


	//----- nvinfo : EIATTR_KPARAM_INFO
	.align		4
.L_31:
        /*00b8*/ 	.byte	0x04, 0x17
        /*00ba*/ 	.short	(.L_33 - .L_32)
.L_32:
        /*00bc*/ 	.word	0x00000000
        /*00c0*/ 	.short	0x0004
        /*00c2*/ 	.short	0x0020
        /*00c4*/ 	.byte	0x00, 0xf5, 0x21, 0x00


	//----- nvinfo : EIATTR_KPARAM_INFO
	.align		4
.L_33:
        /*00c8*/ 	.byte	0x04, 0x17
        /*00ca*/ 	.short	(.L_35 - .L_34)
.L_34:
        /*00cc*/ 	.word	0x00000000
        /*00d0*/ 	.short	0x0003
        /*00d2*/ 	.short	0x0018
        /*00d4*/ 	.byte	0x00, 0xf5, 0x21, 0x00


	//----- nvinfo : EIATTR_KPARAM_INFO
	.align		4
.L_35:
        /*00d8*/ 	.byte	0x04, 0x17
        /*00da*/ 	.short	(.L_37 - .L_36)
.L_36:
        /*00dc*/ 	.word	0x00000000
        /*00e0*/ 	.short	0x0002
        /*00e2*/ 	.short	0x0010
        /*00e4*/ 	.byte	0x00, 0xf5, 0x21, 0x00


	//----- nvinfo : EIATTR_KPARAM_INFO
	.align		4
.L_37:
        /*00e8*/ 	.byte	0x04, 0x17
        /*00ea*/ 	.short	(.L_39 - .L_38)
.L_38:
        /*00ec*/ 	.word	0x00000000
        /*00f0*/ 	.short	0x0001
        /*00f2*/ 	.short	0x0008
        /*00f4*/ 	.byte	0x00, 0xf5, 0x21, 0x00


	//----- nvinfo : EIATTR_KPARAM_INFO
	.align		4
.L_39:
        /*00f8*/ 	.byte	0x04, 0x17
        /*00fa*/ 	.short	(.L_41 - .L_40)
.L_40:
        /*00fc*/ 	.word	0x00000000
        /*0100*/ 	.short	0x0000
        /*0102*/ 	.short	0x0000
        /*0104*/ 	.byte	0x00, 0xf5, 0x21, 0x00


	//----- nvinfo : EIATTR_SPARSE_MMA_MASK
	.align		4
.L_41:
        /*0108*/ 	.byte	0x03, 0x50
        /*010a*/ 	.short	0x0000


	//----- nvinfo : EIATTR_MAXREG_COUNT
	.align		4
        /*010c*/ 	.byte	0x03, 0x1b
        /*010e*/ 	.short	0x00ff


	//----- nvinfo : EIATTR_MERCURY_ISA_VERSION
	.align		4
        /*0110*/ 	.byte	0x03, 0x5f
        /*0112*/ 	.short	0x0101


	//----- nvinfo : EIATTR_VRC_CTA_INIT_COUNT
	.align		4
        /*0114*/ 	.byte	0x02, 0x4a
	.zero		1
	.zero		1


	//----- nvinfo : EIATTR_EXIT_INSTR_OFFSETS
	.align		4
        /*0118*/ 	.byte	0x04, 0x1c
        /*011a*/ 	.short	(.L_43 - .L_42)


	//   ....[0]....
.L_42:
        /*011c*/ 	.word	0x000013f0


	//----- nvinfo : EIATTR_CRS_STACK_SIZE
	.align		4
.L_43:
        /*0120*/ 	.byte	0x04, 0x1e
        /*0122*/ 	.short	(.L_45 - .L_44)
.L_44:
        /*0124*/ 	.word	0x00000000


	//----- nvinfo : EIATTR_CBANK_PARAM_SIZE
	.align		4
.L_45:
        /*0128*/ 	.byte	0x03, 0x19
        /*012a*/ 	.short	0x0080


	//----- nvinfo : EIATTR_PARAM_CBANK
	.align		4
        /*012c*/ 	.byte	0x04, 0x0a
        /*012e*/ 	.short	(.L_47 - .L_46)
	.align		4
.L_46:
        /*0130*/ 	.word	index@(.nv.constant0.update_velocities)
        /*0134*/ 	.short	0x0380
        /*0136*/ 	.short	0x0080


	//----- nvinfo : EIATTR_SW_WAR
	.align		4
.L_47:
        /*0138*/ 	.byte	0x04, 0x36
        /*013a*/ 	.short	(.L_49 - .L_48)
.L_48:
        /*013c*/ 	.word	0x00000008
.L_49:


//--------------------- .nv.callgraph             --------------------------
	.section	.nv.callgraph,"",@"SHT_CUDA_CALLGRAPH"
	.align	4
	.sectionentsize	8
	.align		4
        /*0000*/ 	.word	0x00000000
	.align		4
        /*0004*/ 	.word	0xffffffff
	.align		4
        /*0008*/ 	.word	0x00000000
	.align		4
        /*000c*/ 	.word	0xfffffffe
	.align		4
        /*0010*/ 	.word	0x00000000
	.align		4
        /*0014*/ 	.word	0xfffffffd
	.align		4
        /*0018*/ 	.word	0x00000000
	.align		4
        /*001c*/ 	.word	0xfffffffc


//--------------------- .text.update_velocities   --------------------------
	.section	.text.update_velocities,"ax",@progbits
	.align	128
        .global         update_velocities
        .type           update_velocities,@function
        .size           update_velocities,(.L_x_12 - update_velocities)
        .other          update_velocities,@"STO_CUDA_ENTRY STV_DEFAULT"
update_velocities:
.text.update_velocities:
[----:B------:R-:W-:Y:S08]  /*0000*/  LDC R1, c[0x0][0x37c] ;  /* 0x0000df00ff017b82 */ /* 0x000ff00000000800 */
[----:B------:R-:W0:Y:S01]  /*0010*/  LDC.64 R2, c[0x0][0x3e8] ;  /* 0x0000fa00ff027b82 */ /* 0x000e220000000a00 */
[----:B------:R-:W0:Y:S01]  /*0020*/  LDCU.64 UR4, c[0x0][0x358] ;  /* 0x00006b00ff0477ac */ /* 0x000e220008000a00 */
[----:B------:R-:W1:Y:S06]  /*0030*/  S2R R19, SR_CTAID.X ;  /* 0x0000000000137919 */ /* 0x000e6c0000002500 */
[----:B------:R-:W1:Y:S08]  /*0040*/  LDC.64 R8, c[0x0][0x398] ;  /* 0x0000e600ff087b82 */ /* 0x000e700000000a00 */
[----:B------:R-:W2:Y:S01]  /*0050*/  LDC.64 R10, c[0x0][0x380] ;  /* 0x0000e000ff0a7b82 */ /* 0x000ea20000000a00 */
[----:B0-----:R-:W3:Y:S07]  /*0060*/  LDG.E R0, desc[UR4][R2.64] ;  /* 0x0000000402007981 */ /* 0x001eee000c1e1900 */
[----:B------:R-:W0:Y:S01]  /*0070*/  LDC.64 R4, c[0x0][0x3b0] ;  /* 0x0000ec00ff047b82 */ /* 0x000e220000000a00 */
[----:B-1----:R-:W-:-:S04]  /*0080*/  IMAD.WIDE.U32 R8, R19, 0x4, R8 ;  /* 0x0000000413087825 */ /* 0x002fc800078e0008 */
[----:B--2---:R-:W-:Y:S02]  /*0090*/  IMAD.WIDE.U32 R10, R19, 0x4, R10 ;  /* 0x00000004130a7825 */ /* 0x004fe400078e000a */
[----:B------:R1:W2:Y:S04]  /*00a0*/  LDG.E R9, desc[UR4][R8.64] ;  /* 0x0000000408097981 */ /* 0x0002a8000c1e1900 */
[----:B------:R-:W2:Y:S04]  /*00b0*/  LDG.E R10, desc[UR4][R10.64] ;  /* 0x000000040a0a7981 */ /* 0x000ea8000c1e1900 */
[----:B0-----:R-:W2:Y:S01]  /*00c0*/  LDG.E R4, desc[UR4][R4.64] ;  /* 0x0000000404047981 */ /* 0x001ea2000c1e1900 */
[----:B------:R-:W0:Y:S03]  /*00d0*/  LDC.64 R6, c[0x0][0x3f8] ;  /* 0x0000fe00ff067b82 */ /* 0x000e260000000a00 */
[----:B0-----:R0:W4:Y:S01]  /*00e0*/  LDG.E R7, desc[UR4][R6.64] ;  /* 0x0000000406077981 */ /* 0x001122000c1e1900 */
[----:B---3--:R-:W-:-:S02]  /*00f0*/  IABS R14, R0 ;  /* 0x00000000000e7213 */ /* 0x008fc40000000000 */
[----:B-1----:R-:W-:Y:S02]  /*0100*/  IABS R8, R0 ;  /* 0x0000000000087213 */ /* 0x002fe40000000000 */
[----:B------:R-:W1:Y:S08]  /*0110*/  I2F.RP R12, R14 ;  /* 0x0000000e000c7306 */ /* 0x000e700000209400 */
[----:B-1----:R-:W1:Y:S01]  /*0120*/  MUFU.RCP R12, R12 ;  /* 0x0000000c000c7308 */ /* 0x002e620000001000 */
[----:B--2---:R-:W-:-:S07]  /*0130*/  FFMA R9, R9, R4, R10 ;  /* 0x0000000409097223 */ /* 0x004fce000000000a */
[----:B------:R-:W0:Y:S01]  /*0140*/  F2I.TRUNC.NTZ R9, R9 ;  /* 0x0000000900097305 */ /* 0x000e22000020f100 */
[----:B-1----:R-:W-:-:S07]  /*0150*/  IADD3 R2, PT, PT, R12, 0xffffffe, RZ ;  /* 0x0ffffffe0c027810 */ /* 0x002fce0007ffe0ff */
[----:B------:R1:W2:Y:S01]  /*0160*/  F2I.FTZ.U32.TRUNC.NTZ R3, R2 ;  /* 0x0000000200037305 */ /* 0x0002a2000021f000 */
[----:B0-----:R-:W-:Y:S01]  /*0170*/  IABS R6, R9 ;  /* 0x0000000900067213 */ /* 0x001fe20000000000 */
[----:B-1----:R-:W-:Y:S01]  /*0180*/  HFMA2 R2, -RZ, RZ, 0, 0 ;  /* 0x00000000ff027431 */ /* 0x002fe200000001ff */
[----:B------:R-:W-:Y:S01]  /*0190*/  ISETP.GE.AND P2, PT, R9, RZ, PT ;  /* 0x000000ff0900720c */ /* 0x000fe20003f46270 */
[----:B--2---:R-:W-:-:S04]  /*01a0*/  IMAD.MOV R5, RZ, RZ, -R3 ;  /* 0x000000ffff057224 */ /* 0x004fc800078e0a03 */
[----:B------:R-:W-:-:S04]  /*01b0*/  IMAD R5, R5, R14, RZ ;  /* 0x0000000e05057224 */ /* 0x000fc800078e02ff */
[----:B------:R-:W-:Y:S01]  /*01c0*/  IMAD.HI.U32 R3, R3, R5, R2 ;  /* 0x0000000503037227 */ /* 0x000fe200078e0002 */
[----:B------:R-:W-:-:S03]  /*01d0*/  MOV R2, R6 ;  /* 0x0000000600027202 */ /* 0x000fc60000000f00 */
[----:B------:R-:W-:Y:S02]  /*01e0*/  IMAD.MOV R5, RZ, RZ, -R8 ;  /* 0x000000ffff057224 */ /* 0x000fe400078e0a08 */
[----:B------:R-:W-:-:S04]  /*01f0*/  IMAD.HI.U32 R3, R3, R2, RZ ;  /* 0x0000000203037227 */ /* 0x000fc800078e00ff */
[----:B------:R-:W-:Y:S02]  /*0200*/  IMAD R3, R3, R5, R2 ;  /* 0x0000000503037224 */ /* 0x000fe400078e0202 */
[----:B----4-:R-:W0:Y:S03]  /*0210*/  MUFU.RCP R2, R7 ;  /* 0x0000000700027308 */ /* 0x010e260000001000 */
[----:B------:R-:W-:-:S13]  /*0220*/  ISETP.GT.U32.AND P0, PT, R14, R3, PT ;  /* 0x000000030e00720c */ /* 0x000fda0003f04070 */
[----:B------:R-:W-:Y:S01]  /*0230*/  @!P0 IMAD.IADD R3, R3, 0x1, -R14 ;  /* 0x0000000103038824 */ /* 0x000fe200078e0a0e */
[----:B------:R-:W-:Y:S01]  /*0240*/  ISETP.NE.AND P0, PT, R0, RZ, PT ;  /* 0x000000ff0000720c */ /* 0x000fe20003f05270 */
[----:B0-----:R-:W-:-:S03]  /*0250*/  FFMA R5, -R7, R2, 1 ;  /* 0x3f80000007057423 */ /* 0x001fc60000000102 */
[----:B------:R-:W-:Y:S01]  /*0260*/  ISETP.GT.U32.AND P1, PT, R14, R3, PT ;  /* 0x000000030e00720c */ /* 0x000fe20003f24070 */
[----:B------:R-:W-:-:S12]  /*0270*/  FFMA R5, R2, R5, R2 ;  /* 0x0000000502057223 */ /* 0x000fd80000000002 */
[----:B------:R-:W-:-:S05]  /*0280*/  @!P1 IADD3 R3, PT, PT, R3, -R14, RZ ;  /* 0x8000000e03039210 */ /* 0x000fca0007ffe0ff */
[----:B------:R-:W-:Y:S01]  /*0290*/  @!P2 IMAD.MOV R3, RZ, RZ, -R3 ;  /* 0x000000ffff03a224 */ /* 0x000fe200078e0a03 */
[----:B------:R-:W-:-:S04]  /*02a0*/  @!P0 LOP3.LUT R3, RZ, R0, RZ, 0x33, !PT ;  /* 0x00000000ff038212 */ /* 0x000fc800078e33ff */
[----:B------:R-:W-:-:S04]  /*02b0*/  I2FP.F32.S32 R16, R3 ;  /* 0x0000000300107245 */ /* 0x000fc80000201400 */
[----:B------:R-:W0:Y:S01]  /*02c0*/  FCHK P0, R16, R7 ;  /* 0x0000000710007302 */ /* 0x000e220000000000 */
[----:B------:R-:W-:-:S04]  /*02d0*/  FFMA R18, R16, R5, RZ ;  /* 0x0000000510127223 */ /* 0x000fc800000000ff */
[----:B------:R-:W-:-:S04]  /*02e0*/  FFMA R0, -R7, R18, R16 ;  /* 0x0000001207007223 */ /* 0x000fc80000000110 */
[----:B------:R-:W-:Y:S01]  /*02f0*/  FFMA R18, R5, R0, R18 ;  /* 0x0000000005127223 */ /* 0x000fe20000000012 */
[----:B0-----:R-:W-:Y:S06]  /*0300*/  @!P0 BRA `(.L_x_0) ;  /* 0x0000000000148947 */ /* 0x001fec0003800000 */
[----:B------:R-:W-:Y:S01]  /*0310*/  MOV R22, R16 ;  /* 0x0000001000167202 */ /* 0x000fe20000000f00 */
[----:B------:R-:W-:Y:S01]  /*0320*/  IMAD.MOV.U32 R3, RZ, RZ, R7 ;  /* 0x000000ffff037224 */ /* 0x000fe200078e0007 */
[----:B------:R-:W-:-:S07]  /*0330*/  MOV R6, 0x350 ;  /* 0x0000035000067802 */ /* 0x000fce0000000f00 */
[----:B------:R-:W-:Y:S05]  /*0340*/  CALL.REL.NOINC `($__internal_0_$__cuda_sm3x_div_rn_noftz_f32_slowpath) ;  /* 0x00000010002c7944 */ /* 0x000fea0003c00000 */
[----:B------:R-:W-:-:S07]  /*0350*/  MOV R18, R21 ;  /* 0x0000001500127202 */ /* 0x000fce0000000f00 */
.L_x_0:
[----:B------:R-:W0:Y:S08]  /*0360*/  LDC.64 R12, c[0x0][0x3e8] ;  /* 0x0000fa00ff0c7b82 */ /* 0x000e300000000a00 */
[----:B------:R-:W1:Y:S08]  /*0370*/  LDC.64 R2, c[0x0][0x3f0] ;  /* 0x0000fc00ff027b82 */ /* 0x000e700000000a00 */
[----:B------:R-:W2:Y:S01]  /*0380*/  LDC.64 R10, c[0x0][0x388] ;  /* 0x0000e200ff0a7b82 */ /* 0x000ea20000000a00 */
[----:B0-----:R-:W3:Y:S07]  /*0390*/  LDG.E R0, desc[UR4][R12.64+0x4] ;  /* 0x000004040c007981 */ /* 0x001eee000c1e1900 */
[----:B------:R-:W0:Y:S01]  /*03a0*/  LDC.64 R8, c[0x0][0x3a0] ;  /* 0x0000e800ff087b82 */ /* 0x000e220000000a00 */
[----:B-1----:R-:W4:Y:S01]  /*03b0*/  LDG.E R2, desc[UR4][R2.64] ;  /* 0x0000000402027981 */ /* 0x002f22000c1e1900 */
[----:B--2---:R-:W-:-:S06]  /*03c0*/  IMAD.WIDE.U32 R10, R19, 0x4, R10 ;  /* 0x00000004130a7825 */ /* 0x004fcc00078e000a */
[----:B------:R-:W2:Y:S01]  /*03d0*/  LDG.E R11, desc[UR4][R10.64] ;  /* 0x000000040a0b7981 */ /* 0x000ea2000c1e1900 */
[----:B0-----:R-:W-:-:S05]  /*03e0*/  IMAD.WIDE.U32 R8, R19, 0x4, R8 ;  /* 0x0000000413087825 */ /* 0x001fca00078e0008 */
[----:B------:R-:W2:Y:S01]  /*03f0*/  LDG.E R17, desc[UR4][R8.64] ;  /* 0x0000000408117981 */ /* 0x000ea2000c1e1900 */
[----:B------:R-:W0:Y:S03]  /*0400*/  LDC.64 R14, c[0x0][0x3f8] ;  /* 0x0000fe00ff0e7b82 */ /* 0x000e260000000a00 */
[----:B0-----:R0:W5:Y:S01]  /*0410*/  LDG.E R5, desc[UR4][R14.64+0x4] ;  /* 0x000004040e057981 */ /* 0x001162000c1e1900 */
[----:B------:R-:W-:Y:S01]  /*0420*/  F2I.FLOOR.NTZ R18, R18 ;  /* 0x0000001200127305 */ /* 0x000fe20000207100 */
[----:B---3--:R-:W-:-:S07]  /*0430*/  IABS R6, R0 ;  /* 0x0000000000067213 */ /* 0x008fce0000000000 */
[----:B------:R-:W1:Y:S01]  /*0440*/  I2F.RP R20, R6 ;  /* 0x0000000600147306 */ /* 0x000e620000209400 */
[----:B----4-:R-:W-:-:S07]  /*0450*/  IABS R3, R2 ;  /* 0x0000000200037213 */ /* 0x010fce0000000000 */
[----:B------:R-:W3:Y:S08]  /*0460*/  I2F.RP R13, R3 ;  /* 0x00000003000d7306 */ /* 0x000ef00000209400 */
[----:B-1----:R-:W1:Y:S08]  /*0470*/  MUFU.RCP R20, R20 ;  /* 0x0000001400147308 */ /* 0x002e700000001000 */
[----:B---3--:R-:W3:Y:S01]  /*0480*/  MUFU.RCP R13, R13 ;  /* 0x0000000d000d7308 */ /* 0x008ee20000001000 */
[----:B--2---:R-:W-:Y:S01]  /*0490*/  FFMA R12, R4, R17, R11 ;  /* 0x00000011040c7223 */ /* 0x004fe2000000000b */
[----:B-1----:R-:W-:-:S06]  /*04a0*/  VIADD R8, R20, 0xffffffe ;  /* 0x0ffffffe14087836 */ /* 0x002fcc0000000000 */
[----:B------:R1:W0:Y:S08]  /*04b0*/  F2I.FTZ.U32.TRUNC.NTZ R9, R8 ;  /* 0x0000000800097305 */ /* 0x000230000021f000 */
[----:B------:R-:W2:Y:S01]  /*04c0*/  F2I.TRUNC.NTZ R12, R12 ;  /* 0x0000000c000c7305 */ /* 0x000ea2000020f100 */
[----:B---3--:R-:W-:Y:S02]  /*04d0*/  IADD3 R10, PT, PT, R13, 0xffffffe, RZ ;  /* 0x0ffffffe0d0a7810 */ /* 0x008fe40007ffe0ff */
[----:B-1----:R-:W-:Y:S01]  /*04e0*/  MOV R8, RZ ;  /* 0x000000ff00087202 */ /* 0x002fe20000000f00 */
[----:B0-----:R-:W-:-:S04]  /*04f0*/  IMAD.MOV R15, RZ, RZ, -R9 ;  /* 0x000000ffff0f7224 */ /* 0x001fc800078e0a09 */
[----:B------:R0:W1:Y:S01]  /*0500*/  F2I.FTZ.U32.TRUNC.NTZ R11, R10 ;  /* 0x0000000a000b7305 */ /* 0x000062000021f000 */
[----:B------:R-:W-:Y:S01]  /*0510*/  IMAD R15, R15, R6, RZ ;  /* 0x000000060f0f7224 */ /* 0x000fe200078e02ff */
[----:B--2---:R-:W-:-:S03]  /*0520*/  IABS R13, R12 ;  /* 0x0000000c000d7213 */ /* 0x004fc60000000000 */
[----:B------:R-:W-:Y:S01]  /*0530*/  IMAD.HI.U32 R8, R9, R15, R8 ;  /* 0x0000000f09087227 */ /* 0x000fe200078e0008 */
[----:B------:R-:W-:Y:S02]  /*0540*/  IABS R14, R0 ;  /* 0x00000000000e7213 */ /* 0x000fe40000000000 */
[----:B------:R-:W-:-:S03]  /*0550*/  MOV R9, R13 ;  /* 0x0000000d00097202 */ /* 0x000fc60000000f00 */
[----:B0-----:R-:W-:Y:S02]  /*0560*/  IMAD.MOV R10, RZ, RZ, -R14 ;  /* 0x000000ffff0a7224 */ /* 0x001fe400078e0a0e */
[----:B------:R-:W-:-:S04]  /*0570*/  IMAD.HI.U32 R8, R8, R9, RZ ;  /* 0x0000000908087227 */ /* 0x000fc800078e00ff */
[----:B-1----:R-:W-:Y:S02]  /*0580*/  IMAD.MOV R14, RZ, RZ, -R11 ;  /* 0x000000ffff0e7224 */ /* 0x002fe400078e0a0b */
[----:B------:R-:W-:Y:S01]  /*0590*/  IMAD R9, R8, R10, R9 ;  /* 0x0000000a08097224 */ /* 0x000fe200078e0209 */
[----:B------:R-:W-:Y:S01]  /*05a0*/  MOV R10, RZ ;  /* 0x000000ff000a7202 */ /* 0x000fe20000000f00 */
[----:B------:R-:W-:Y:S01]  /*05b0*/  IMAD R13, R14, R3, RZ ;  /* 0x000000030e0d7224 */ /* 0x000fe200078e02ff */
[----:B------:R-:W-:Y:S02]  /*05c0*/  IABS R17, R18 ;  /* 0x0000001200117213 */ /* 0x000fe40000000000 */
[----:B------:R-:W-:Y:S01]  /*05d0*/  IABS R8, R2 ;  /* 0x0000000200087213 */ /* 0x000fe20000000000 */
[----:B------:R-:W-:Y:S01]  /*05e0*/  IMAD.HI.U32 R10, R11, R13, R10 ;  /* 0x0000000d0b0a7227 */ /* 0x000fe200078e000a */
[----:B------:R-:W-:-:S03]  /*05f0*/  ISETP.GT.U32.AND P0, PT, R6, R9, PT ;  /* 0x000000090600720c */ /* 0x000fc60003f04070 */
[----:B------:R-:W-:Y:S02]  /*0600*/  IMAD.MOV R8, RZ, RZ, -R8 ;  /* 0x000000ffff087224 */ /* 0x000fe400078e0a08 */
[----:B------:R-:W-:-:S04]  /*0610*/  IMAD.HI.U32 R10, R10, R17, RZ ;  /* 0x000000110a0a7227 */ /* 0x000fc800078e00ff */
[----:B------:R-:W-:-:S05]  /*0620*/  IMAD R17, R10, R8, R17 ;  /* 0x000000080a117224 */ /* 0x000fca00078e0211 */
[----:B------:R-:W-:Y:S02]  /*0630*/  ISETP.GT.U32.AND P1, PT, R3, R17, PT ;  /* 0x000000110300720c */ /* 0x000fe40003f24070 */
[----:B------:R-:W-:-:S04]  /*0640*/  @!P0 IADD3 R9, PT, PT, R9, -R6, RZ ;  /* 0x8000000609098210 */ /* 0x000fc80007ffe0ff */
[----:B------:R-:W-:Y:S02]  /*0650*/  ISETP.GT.U32.AND P0, PT, R6, R9, PT ;  /* 0x000000090600720c */ /* 0x000fe40003f04070 */
[----:B------:R-:W-:-:S05]  /*0660*/  ISETP.GE.AND P2, PT, R12, RZ, PT ;  /* 0x000000ff0c00720c */ /* 0x000fca0003f46270 */
[----:B------:R-:W-:Y:S01]  /*0670*/  @!P1 IMAD.IADD R17, R17, 0x1, -R3 ;  /* 0x0000000111119824 */ /* 0x000fe200078e0a03 */
[----:B------:R-:W-:Y:S01]  /*0680*/  ISETP.NE.AND P1, PT, R0, RZ, PT ;  /* 0x000000ff0000720c */ /* 0x000fe20003f25270 */
[----:B-----5:R-:W0:Y:S04]  /*0690*/  MUFU.RCP R8, R5 ;  /* 0x0000000500087308 */ /* 0x020e280000001000 */
[----:B------:R-:W-:Y:S02]  /*06a0*/  @!P0 IADD3 R9, PT, PT, R9, -R6, RZ ;  /* 0x8000000609098210 */ /* 0x000fe40007ffe0ff */
[----:B------:R-:W-:-:S03]  /*06b0*/  ISETP.GT.U32.AND P0, PT, R3, R17, PT ;  /* 0x000000110300720c */ /* 0x000fc60003f04070 */
[----:B------:R-:W-:-:S03]  /*06c0*/  @!P2 IMAD.MOV R9, RZ, RZ, -R9 ;  /* 0x000000ffff09a224 */ /* 0x000fc600078e0a09 */
[----:B------:R-:W-:-:S04]  /*06d0*/  @!P1 LOP3.LUT R9, RZ, R0, RZ, 0x33, !PT ;  /* 0x00000000ff099212 */ /* 0x000fc800078e33ff */
[----:B------:R-:W-:Y:S01]  /*06e0*/  I2FP.F32.S32 R0, R9 ;  /* 0x0000000900007245 */ /* 0x000fe20000201400 */
[----:B0-----:R-:W-:-:S03]  /*06f0*/  FFMA R11, -R5, R8, 1 ;  /* 0x3f800000050b7423 */ /* 0x001fc60000000108 */
[----:B------:R-:W0:Y:S01]  /*0700*/  FCHK P1, R0, R5 ;  /* 0x0000000500007302 */ /* 0x000e220000020000 */
[----:B------:R-:W-:Y:S02]  /*0710*/  ISETP.GE.AND P2, PT, R18, RZ, PT ;  /* 0x000000ff1200720c */ /* 0x000fe40003f46270 */
[----:B------:R-:W-:Y:S01]  /*0720*/  @!P0 IADD3 R17, PT, PT, R17, -R3, RZ ;  /* 0x8000000311118210 */ /* 0x000fe20007ffe0ff */
[----:B------:R-:W-:Y:S01]  /*0730*/  FFMA R11, R8, R11, R8 ;  /* 0x0000000b080b7223 */ /* 0x000fe20000000008 */
[----:B------:R-:W-:Y:S01]  /*0740*/  ISETP.NE.AND P0, PT, R2, RZ, PT ;  /* 0x000000ff0200720c */ /* 0x000fe20003f05270 */
[----:B------:R-:W-:Y:S02]  /*0750*/  VIADD R3, R18, 0xffffffff ;  /* 0xffffffff12037836 */ /* 0x000fe40000000000 */
[----:B------:R-:W-:-:S03]  /*0760*/  FFMA R6, R0, R11, RZ ;  /* 0x0000000b00067223 */ /* 0x000fc600000000ff */
[----:B------:R-:W-:Y:S01]  /*0770*/  I2FP.F32.S32 R3, R3 ;  /* 0x0000000300037245 */ /* 0x000fe20000201400 */
[----:B------:R-:W-:Y:S02]  /*0780*/  FFMA R15, -R5, R6, R0 ;  /* 0x00000006050f7223 */ /* 0x000fe40000000100 */
[----:B------:R-:W-:Y:S02]  /*0790*/  @!P2 IADD3 R17, PT, PT, -R17, RZ, RZ ;  /* 0x000000ff1111a210 */ /* 0x000fe40007ffe1ff */
[----:B------:R-:W-:Y:S01]  /*07a0*/  FFMA R16, -R7, R3, R16 ;  /* 0x0000000307107223 */ /* 0x000fe20000000110 */
[----:B------:R-:W-:Y:S01]  /*07b0*/  FFMA R15, R11, R15, R6 ;  /* 0x0000000f0b0f7223 */ /* 0x000fe20000000006 */
[----:B------:R-:W-:Y:S01]  /*07c0*/  @!P0 LOP3.LUT R17, RZ, R2, RZ, 0x33, !PT ;  /* 0x00000002ff118212 */ /* 0x000fe200078e33ff */
[----:B0-----:R-:W-:Y:S06]  /*07d0*/  @!P1 BRA `(.L_x_1) ;  /* 0x0000000000149947 */ /* 0x001fec0003800000 */
[----:B------:R-:W-:Y:S01]  /*07e0*/  IMAD.MOV.U32 R22, RZ, RZ, R0 ;  /* 0x000000ffff167224 */ /* 0x000fe200078e0000 */
[----:B------:R-:W-:Y:S02]  /*07f0*/  MOV R3, R5 ;  /* 0x0000000500037202 */ /* 0x000fe40000000f00 */
[----:B------:R-:W-:-:S07]  /*0800*/  MOV R6, 0x820 ;  /* 0x0000082000067802 */ /* 0x000fce0000000f00 */
[----:B------:R-:W-:Y:S05]  /*0810*/  CALL.REL.NOINC `($__internal_0_$__cuda_sm3x_div_rn_noftz_f32_slowpath) ;  /* 0x0000000800f87944 */ /* 0x000fea0003c00000 */
[----:B------:R-:W-:-:S07]  /*0820*/  IMAD.MOV.U32 R15, RZ, RZ, R21 ;  /* 0x000000ffff0f7224 */ /* 0x000fce00078e0015 */
.L_x_1:
[----:B------:R-:W0:Y:S08]  /*0830*/  LDC.64 R10, c[0x0][0x3e8] ;  /* 0x0000fa00ff0a7b82 */ /* 0x000e300000000a00 */
[----:B------:R-:W1:Y:S08]  /*0840*/  LDC.64 R12, c[0x0][0x3f0] ;  /* 0x0000fc00ff0c7b82 */ /* 0x000e700000000a00 */
[----:B------:R-:W2:Y:S01]  /*0850*/  LDC.64 R6, c[0x0][0x390] ;  /* 0x0000e400ff067b82 */ /* 0x000ea20000000a00 */
[----:B0-----:R-:W3:Y:S07]  /*0860*/  LDG.E R9, desc[UR4][R10.64+0x8] ;  /* 0x000008040a097981 */ /* 0x001eee000c1e1900 */
[----:B------:R-:W0:Y:S01]  /*0870*/  LDC.64 R2, c[0x0][0x3a8] ;  /* 0x0000ea00ff027b82 */ /* 0x000e220000000a00 */
[----:B-1----:R1:W4:Y:S01]  /*0880*/  LDG.E R8, desc[UR4][R12.64+0x4] ;  /* 0x000004040c087981 */ /* 0x002322000c1e1900 */
[----:B--2---:R-:W-:-:S06]  /*0890*/  IMAD.WIDE.U32 R6, R19, 0x4, R6 ;  /* 0x0000000413067825 */ /* 0x004fcc00078e0006 */
[----:B------:R-:W2:Y:S01]  /*08a0*/  LDG.E R7, desc[UR4][R6.64] ;  /* 0x0000000406077981 */ /* 0x000ea2000c1e1900 */
[----:B0-----:R-:W-:-:S05]  /*08b0*/  IMAD.WIDE.U32 R2, R19, 0x4, R2 ;  /* 0x0000000413027825 */ /* 0x001fca00078e0002 */
[----:B------:R-:W2:Y:S01]  /*08c0*/  LDG.E R25, desc[UR4][R2.64] ;  /* 0x0000000402197981 */ /* 0x000ea2000c1e1900 */
[----:B------:R-:W0:Y:S03]  /*08d0*/  LDC.64 R20, c[0x0][0x3f8] ;  /* 0x0000fe00ff147b82 */ /* 0x000e260000000a00 */
[----:B0-----:R-:W5:Y:S01]  /*08e0*/  LDG.E R23, desc[UR4][R20.64+0x8] ;  /* 0x0000080414177981 */ /* 0x001f62000c1e1900 */
[----:B------:R-:W-:Y:S01]  /*08f0*/  F2I.FLOOR.NTZ R15, R15 ;  /* 0x0000000f000f7305 */ /* 0x000fe20000207100 */
[----:B---3--:R-:W-:-:S07]  /*0900*/  IABS R11, R9 ;  /* 0x00000009000b7213 */ /* 0x008fce0000000000 */
[----:B-1----:R-:W0:Y:S01]  /*0910*/  I2F.RP R13, R11 ;  /* 0x0000000b000d7306 */ /* 0x002e220000209400 */
[----:B----4-:R-:W-:-:S07]  /*0920*/  IABS R10, R8 ;  /* 0x00000008000a7213 */ /* 0x010fce0000000000 */
[----:B------:R-:W1:Y:S08]  /*0930*/  I2F.RP R12, R10 ;  /* 0x0000000a000c7306 */ /* 0x000e700000209400 */
[----:B0-----:R-:W0:Y:S08]  /*0940*/  MUFU.RCP R13, R13 ;  /* 0x0000000d000d7308 */ /* 0x001e300000001000 */
[----:B-1----:R-:W1:Y:S01]  /*0950*/  MUFU.RCP R12, R12 ;  /* 0x0000000c000c7308 */ /* 0x002e620000001000 */
[----:B--2---:R-:W-:Y:S01]  /*0960*/  FFMA R4, R4, R25, R7 ;  /* 0x0000001904047223 */ /* 0x004fe20000000007 */
[----:B0-----:R-:W-:-:S06]  /*0970*/  IADD3 R2, PT, PT, R13, 0xffffffe, RZ ;  /* 0x0ffffffe0d027810 */ /* 0x001fcc0007ffe0ff */
[----:B------:R-:W0:Y:S08]  /*0980*/  F2I.FTZ.U32.TRUNC.NTZ R3, R2 ;  /* 0x0000000200037305 */ /* 0x000e30000021f000 */
[----:B------:R-:W2:Y:S01]  /*0990*/  F2I.TRUNC.NTZ R4, R4 ;  /* 0x0000000400047305 */ /* 0x000ea2000020f100 */
[----:B-1----:R-:W-:Y:S01]  /*09a0*/  VIADD R6, R12, 0xffffffe ;  /* 0x0ffffffe0c067836 */ /* 0x002fe20000000000 */
[----:B0-----:R-:W-:-:S06]  /*09b0*/  IADD3 R14, PT, PT, RZ, -R3, RZ ;  /* 0x80000003ff0e7210 */ /* 0x001fcc0007ffe0ff */
[----:B------:R0:W1:Y:S01]  /*09c0*/  F2I.FTZ.U32.TRUNC.NTZ R7, R6 ;  /* 0x0000000600077305 */ /* 0x000062000021f000 */
[----:B------:R-:W-:Y:S02]  /*09d0*/  IMAD.MOV.U32 R2, RZ, RZ, RZ ;  /* 0x000000ffff027224 */ /* 0x000fe400078e00ff */
[----:B------:R-:W-:Y:S01]  /*09e0*/  IMAD R13, R14, R11, RZ ;  /* 0x0000000b0e0d7224 */ /* 0x000fe200078e02ff */
[----:B--2---:R-:W-:-:S03]  /*09f0*/  IABS R12, R4 ;  /* 0x00000004000c7213 */ /* 0x004fc60000000000 */
[----:B------:R-:W-:Y:S01]  /*0a00*/  IMAD.HI.U32 R2, R3, R13, R2 ;  /* 0x0000000d03027227 */ /* 0x000fe200078e0002 */
[----:B------:R-:W-:-:S03]  /*0a10*/  IABS R14, R9 ;  /* 0x00000009000e7213 */ /* 0x000fc60000000000 */
[----:B------:R-:W-:Y:S01]  /*0a20*/  IMAD.MOV.U32 R3, RZ, RZ, R12 ;  /* 0x000000ffff037224 */ /* 0x000fe200078e000c */
[----:B0-----:R-:W-:Y:S02]  /*0a30*/  IADD3 R6, PT, PT, RZ, -R14, RZ ;  /* 0x8000000eff067210 */ /* 0x001fe40007ffe0ff */
[----:B-1----:R-:W-:Y:S01]  /*0a40*/  IADD3 R13, PT, PT, RZ, -R7, RZ ;  /* 0x80000007ff0d7210 */ /* 0x002fe20007ffe0ff */
[----:B------:R-:W-:Y:S01]  /*0a50*/  IMAD.HI.U32 R2, R2, R3, RZ ;  /* 0x0000000302027227 */ /* 0x000fe200078e00ff */
[----:B------:R-:W-:-:S03]  /*0a60*/  IABS R12, R15 ;  /* 0x0000000f000c7213 */ /* 0x000fc60000000000 */
[----:B------:R-:W-:Y:S02]  /*0a70*/  IMAD R2, R2, R6, R3 ;  /* 0x0000000602027224 */ /* 0x000fe400078e0203 */
[----:B------:R-:W-:Y:S02]  /*0a80*/  IMAD R3, R13, R10, RZ ;  /* 0x0000000a0d037224 */ /* 0x000fe400078e02ff */
[----:B------:R-:W-:Y:S01]  /*0a90*/  IMAD.MOV.U32 R6, RZ, RZ, RZ ;  /* 0x000000ffff067224 */ /* 0x000fe200078e00ff */
[----:B------:R-:W-:-:S03]  /*0aa0*/  IABS R13, R8 ;  /* 0x00000008000d7213 */ /* 0x000fc60000000000 */
[----:B------:R-:W-:Y:S01]  /*0ab0*/  IMAD.HI.U32 R6, R7, R3, R6 ;  /* 0x0000000307067227 */ /* 0x000fe200078e0006 */
[----:B------:R-:W-:Y:S02]  /*0ac0*/  MOV R3, R12 ;  /* 0x0000000c00037202 */ /* 0x000fe40000000f00 */
[----:B------:R-:W-:Y:S01]  /*0ad0*/  ISETP.GT.U32.AND P0, PT, R11, R2, PT ;  /* 0x000000020b00720c */ /* 0x000fe20003f04070 */
        /* <DEDUP_REMOVED lines=17> */
[C---:B------:R-:W-:Y:S02]  /*0bf0*/  ISETP.GE.AND P2, PT, R15.reuse, RZ, PT ;  /* 0x000000ff0f00720c */ /* 0x040fe40003f46270 */
        /* <DEDUP_REMOVED lines=13> */
[----:B------:R-:W-:-:S07]  /*0cd0*/  MOV R6, 0xcf0 ;  /* 0x00000cf000067802 */ /* 0x000fce0000000f00 */
[----:B------:R-:W-:Y:S05]  /*0ce0*/  CALL.REL.NOINC `($__internal_0_$__cuda_sm3x_div_rn_noftz_f32_slowpath) ;  /* 0x0000000400c47944 */ /* 0x000fea0003c00000 */
.L_x_2:
[----:B------:R-:W0:Y:S02]  /*0cf0*/  LDC.64 R4, c[0x0][0x3b8] ;  /* 0x0000ee00ff047b82 */ /* 0x000e240000000a00 */
[----:B0-----:R-:W-:-:S06]  /*0d00*/  IMAD.WIDE R4, R18, 0x8, R4 ;  /* 0x0000000812047825 */ /* 0x001fcc00078e0204 */
[----:B------:R-:W2:Y:S01]  /*0d10*/  LDG.E.64 R4, desc[UR4][R4.64] ;  /* 0x0000000404047981 */ /* 0x000ea2000c1e1b00 */
[----:B------:R-:W0:Y:S03]  /*0d20*/  LDC.64 R10, c[0x0][0x3f0] ;  /* 0x0000fc00ff0a7b82 */ /* 0x000e260000000a00 */
[----:B0-----:R-:W3:Y:S01]  /*0d30*/  LDG.E R8, desc[UR4][R10.64+0x8] ;  /* 0x000008040a087981 */ /* 0x001ee2000c1e1900 */
[----:B------:R-:W0:Y:S01]  /*0d40*/  F2I.FLOOR.NTZ R21, R21 ;  /* 0x0000001500157305 */ /* 0x000e220000207100 */
[----:B--2---:R-:W-:-:S04]  /*0d50*/  IMAD.WIDE R6, R14, 0x8, R4 ;  /* 0x000000080e067825 */ /* 0x004fc800078e0204 */
[----:B------:R-:W-:Y:S02]  /*0d60*/  IMAD.WIDE R2, R15, 0x8, R4 ;  /* 0x000000080f027825 */ /* 0x000fe400078e0204 */
[----:B------:R-:W2:Y:S04]  /*0d70*/  LDG.E.64 R6, desc[UR4][R6.64] ;  /* 0x0000000406067981 */ /* 0x000ea8000c1e1b00 */
[----:B------:R-:W4:Y:S01]  /*0d80*/  LDG.E.64 R2, desc[UR4][R2.64] ;  /* 0x0000000402027981 */ /* 0x000f22000c1e1b00 */
[----:B0-----:R-:W-:Y:S02]  /*0d90*/  ISETP.GE.AND P2, PT, R21, RZ, PT ;  /* 0x000000ff1500720c */ /* 0x001fe40003f46270 */
[-C--:B---3--:R-:W-:Y:S02]  /*0da0*/  IABS R9, R8.reuse ;  /* 0x0000000800097213 */ /* 0x088fe40000000000 */
[----:B------:R-:W-:-:S02]  /*0db0*/  IABS R13, R8 ;  /* 0x00000008000d7213 */ /* 0x000fc40000000000 */
[----:B------:R-:W0:Y:S08]  /*0dc0*/  I2F.RP R12, R9 ;  /* 0x00000009000c7306 */ /* 0x000e300000209400 */
[----:B0-----:R-:W0:Y:S02]  /*0dd0*/  MUFU.RCP R12, R12 ;  /* 0x0000000c000c7308 */ /* 0x001e240000001000 */
[----:B0-----:R-:W-:-:S06]  /*0de0*/  IADD3 R4, PT, PT, R12, 0xffffffe, RZ ;  /* 0x0ffffffe0c047810 */ /* 0x001fcc0007ffe0ff */
[----:B------:R0:W1:Y:S02]  /*0df0*/  F2I.FTZ.U32.TRUNC.NTZ R5, R4 ;  /* 0x0000000400057305 */ /* 0x000064000021f000 */
[----:B0-----:R-:W-:Y:S02]  /*0e00*/  HFMA2 R4, -RZ, RZ, 0, 0 ;  /* 0x00000000ff047431 */ /* 0x001fe400000001ff */
[----:B-1----:R-:W-:-:S04]  /*0e10*/  IMAD.MOV R10, RZ, RZ, -R5 ;  /* 0x000000ffff0a7224 */ /* 0x002fc800078e0a05 */
[----:B------:R-:W-:Y:S01]  /*0e20*/  IMAD R11, R10, R9, RZ ;  /* 0x000000090a0b7224 */ /* 0x000fe200078e02ff */
[----:B------:R-:W-:-:S03]  /*0e30*/  IABS R10, R21 ;  /* 0x00000015000a7213 */ /* 0x000fc60000000000 */
[----:B------:R-:W-:Y:S01]  /*0e40*/  IMAD.HI.U32 R5, R5, R11, R4 ;  /* 0x0000000b05057227 */ /* 0x000fe200078e0004 */
[----:B------:R-:W-:Y:S02]  /*0e50*/  IADD3 R4, PT, PT, RZ, -R13, RZ ;  /* 0x8000000dff047210 */ /* 0x000fe40007ffe0ff */
[----:B------:R-:W0:Y:S03]  /*0e60*/  LDC.64 R12, c[0x0][0x3d0] ;  /* 0x0000f400ff0c7b82 */ /* 0x000e260000000a00 */
[----:B------:R-:W-:-:S04]  /*0e70*/  IMAD.HI.U32 R5, R5, R10, RZ ;  /* 0x0000000a05057227 */ /* 0x000fc800078e00ff */
[----:B------:R-:W-:-:S05]  /*0e80*/  IMAD R4, R5, R4, R10 ;  /* 0x0000000405047224 */ /* 0x000fca00078e020a */
[----:B------:R-:W-:-:S13]  /*0e90*/  ISETP.GT.U32.AND P0, PT, R9, R4, PT ;  /* 0x000000040900720c */ /* 0x000fda0003f04070 */
[----:B------:R-:W-:Y:S01]  /*0ea0*/  @!P0 IMAD.IADD R4, R4, 0x1, -R9 ;  /* 0x0000000104048824 */ /* 0x000fe200078e0a09 */
[----:B------:R-:W-:-:S04]  /*0eb0*/  ISETP.NE.AND P0, PT, R8, RZ, PT ;  /* 0x000000ff0800720c */ /* 0x000fc80003f05270 */
[----:B------:R-:W-:-:S13]  /*0ec0*/  ISETP.GT.U32.AND P1, PT, R9, R4, PT ;  /* 0x000000040900720c */ /* 0x000fda0003f24070 */
[----:B------:R-:W-:-:S04]  /*0ed0*/  @!P1 IADD3 R4, PT, PT, R4, -R9, RZ ;  /* 0x8000000904049210 */ /* 0x000fc80007ffe0ff */
[----:B------:R-:W-:-:S05]  /*0ee0*/  MOV R9, R4 ;  /* 0x0000000400097202 */ /* 0x000fca0000000f00 */
[----:B------:R-:W-:Y:S01]  /*0ef0*/  @!P2 IMAD.MOV R9, RZ, RZ, -R9 ;  /* 0x000000ffff09a224 */ /* 0x000fe200078e0a09 */
[----:B------:R-:W-:-:S05]  /*0f00*/  @!P0 LOP3.LUT R9, RZ, R8, RZ, 0x33, !PT ;  /* 0x00000008ff098212 */ /* 0x000fca00078e33ff */
[----:B--2---:R-:W-:-:S04]  /*0f10*/  IMAD.WIDE R4, R9, 0x4, R6 ;  /* 0x0000000409047825 */ /* 0x004fc800078e0206 */
[----:B------:R-:W-:Y:S02]  /*0f20*/  IMAD.WIDE R6, R21, 0x4, R6 ;  /* 0x0000000415067825 */ /* 0x000fe400078e0206 */
[----:B------:R-:W2:Y:S02]  /*0f30*/  LDG.E R5, desc[UR4][R4.64] ;  /* 0x0000000404057981 */ /* 0x000ea4000c1e1900 */
[--C-:B----4-:R-:W-:Y:S02]  /*0f40*/  IMAD.WIDE R10, R9, 0x4, R2.reuse ;  /* 0x00000004090a7825 */ /* 0x110fe400078e0202 */
[----:B------:R-:W3:Y:S02]  /*0f50*/  LDG.E R7, desc[UR4][R6.64] ;  /* 0x0000000406077981 */ /* 0x000ee4000c1e1900 */
[C---:B------:R-:W-:Y:S02]  /*0f60*/  IMAD.WIDE R24, R21.reuse, 0x4, R2 ;  /* 0x0000000415187825 */ /* 0x040fe400078e0202 */
[----:B------:R-:W4:Y:S01]  /*0f70*/  LDG.E R11, desc[UR4][R10.64] ;  /* 0x000000040a0b7981 */ /* 0x000f22000c1e1900 */
[----:B------:R-:W1:Y:S03]  /*0f80*/  LDC.64 R2, c[0x0][0x3c0] ;  /* 0x0000f000ff027b82 */ /* 0x000e660000000a00 */
[----:B------:R-:W5:Y:S01]  /*0f90*/  LDG.E R25, desc[UR4][R24.64] ;  /* 0x0000000418197981 */ /* 0x000f62000c1e1900 */
[----:B------:R-:W-:Y:S01]  /*0fa0*/  IADD3 R8, PT, PT, R21, -0x1, RZ ;  /* 0xffffffff15087810 */ /* 0x000fe20007ffe0ff */
[----:B------:R-:W-:-:S03]  /*0fb0*/  FADD R20, -R0, 1 ;  /* 0x3f80000000147421 */ /* 0x000fc60000000100 */
[----:B------:R-:W-:-:S05]  /*0fc0*/  I2FP.F32.S32 R8, R8 ;  /* 0x0000000800087245 */ /* 0x000fca0000201400 */
[----:B------:R-:W-:-:S04]  /*0fd0*/  FFMA R22, -R23, R8, R22 ;  /* 0x0000000817167223 */ /* 0x000fc80000000116 */
[----:B------:R-:W-:Y:S01]  /*0fe0*/  FADD R23, -R22, 1 ;  /* 0x3f80000016177421 */ /* 0x000fe20000000100 */
[----:B0-----:R-:W-:-:S04]  /*0ff0*/  IMAD.WIDE.U32 R12, R19, 0x4, R12 ;  /* 0x00000004130c7825 */ /* 0x001fc800078e000c */
[C---:B--2---:R-:W-:Y:S01]  /*1000*/  FMUL R27, R0.reuse, R5 ;  /* 0x00000005001b7220 */ /* 0x044fe20000400000 */
[----:B---3--:R-:W-:-:S03]  /*1010*/  FMUL R4, R0, R7 ;  /* 0x0000000700047220 */ /* 0x008fc60000400000 */
[C---:B----4-:R-:W-:Y:S01]  /*1020*/  FFMA R27, R20.reuse, R11, R27 ;  /* 0x0000000b141b7223 */ /* 0x050fe2000000001b */
[----:B-----5:R-:W-:-:S03]  /*1030*/  FFMA R4, R20, R25, R4 ;  /* 0x0000001914047223 */ /* 0x020fc60000000004 */
[----:B------:R-:W-:Y:S01]  /*1040*/  FMUL R6, R22, R27 ;  /* 0x0000001b16067220 */ /* 0x000fe20000400000 */
[----:B-1----:R-:W-:-:S04]  /*1050*/  IMAD.WIDE R10, R17, 0x8, R2 ;  /* 0x00000008110a7825 */ /* 0x002fc800078e0202 */
[----:B------:R-:W-:Y:S01]  /*1060*/  FFMA R29, R23, R4, R6 ;  /* 0x00000004171d7223 */ /* 0x000fe20000000006 */
[----:B------:R-:W-:-:S04]  /*1070*/  IMAD.WIDE R24, R18, 0x8, R2 ;  /* 0x0000000812187825 */ /* 0x000fc800078e0202 */
[----:B------:R0:W-:Y:S04]  /*1080*/  STG.E desc[UR4][R12.64], R29 ;  /* 0x0000001d0c007986 */ /* 0x0001e8000c101904 */
[----:B------:R-:W2:Y:S04]  /*1090*/  LDG.E.64 R10, desc[UR4][R10.64] ;  /* 0x000000040a0a7981 */ /* 0x000ea8000c1e1b00 */
[----:B------:R-:W3:Y:S01]  /*10a0*/  LDG.E.64 R2, desc[UR4][R24.64] ;  /* 0x0000000418027981 */ /* 0x000ee2000c1e1b00 */
[----:B0-----:R-:W0:Y:S01]  /*10b0*/  LDC.64 R12, c[0x0][0x3d8] ;  /* 0x0000f600ff0c7b82 */ /* 0x001e220000000a00 */
[----:B--2---:R-:W-:-:S07]  /*10c0*/  IMAD.WIDE R26, R15, 0x8, R10 ;  /* 0x000000080f1a7825 */ /* 0x004fce00078e020a */
[----:B------:R-:W1:Y:S01]  /*10d0*/  LDC.64 R10, c[0x0][0x3c8] ;  /* 0x0000f200ff0a7b82 */ /* 0x000e620000000a00 */
[----:B---3--:R-:W-:Y:S01]  /*10e0*/  IMAD.WIDE R2, R15, 0x8, R2 ;  /* 0x000000080f027825 */ /* 0x008fe200078e0202 */
[----:B------:R-:W2:Y:S05]  /*10f0*/  LDG.E.64 R6, desc[UR4][R26.64] ;  /* 0x000000041a067981 */ /* 0x000eaa000c1e1b00 */
[----:B------:R-:W3:Y:S01]  /*1100*/  LDG.E.64 R2, desc[UR4][R2.64] ;  /* 0x0000000402027981 */ /* 0x000ee2000c1e1b00 */
[----:B--2---:R-:W-:-:S04]  /*1110*/  IMAD.WIDE R4, R9, 0x4, R6 ;  /* 0x0000000409047825 */ /* 0x004fc800078e0206 */
[----:B------:R-:W-:Y:S02]  /*1120*/  IMAD.WIDE R6, R21, 0x4, R6 ;  /* 0x0000000415067825 */ /* 0x000fe400078e0206 */
[----:B------:R-:W2:Y:S02]  /*1130*/  LDG.E R5, desc[UR4][R4.64] ;  /* 0x0000000404057981 */ /* 0x000ea4000c1e1900 */
[--C-:B---3--:R-:W-:Y:S02]  /*1140*/  IMAD.WIDE R8, R9, 0x4, R2.reuse ;  /* 0x0000000409087825 */ /* 0x108fe400078e0202 */
[----:B------:R-:W3:Y:S02]  /*1150*/  LDG.E R7, desc[UR4][R6.64] ;  /* 0x0000000406077981 */ /* 0x000ee4000c1e1900 */
[----:B------:R-:W-:Y:S02]  /*1160*/  IMAD.WIDE R28, R21, 0x4, R2 ;  /* 0x00000004151c7825 */ /* 0x000fe400078e0202 */
[----:B------:R-:W4:Y:S04]  /*1170*/  LDG.E R9, desc[UR4][R8.64] ;  /* 0x0000000408097981 */ /* 0x000f28000c1e1900 */
[----:B------:R-:W5:Y:S01]  /*1180*/  LDG.E R29, desc[UR4][R28.64] ;  /* 0x000000041c1d7981 */ /* 0x000f62000c1e1900 */
[C---:B------:R-:W-:Y:S01]  /*1190*/  FADD R2, -R16.reuse, 1 ;  /* 0x3f80000010027421 */ /* 0x040fe20000000100 */
[C---:B--2---:R-:W-:Y:S01]  /*11a0*/  FMUL R3, R16.reuse, R5 ;  /* 0x0000000510037220 */ /* 0x044fe20000400000 */
[----:B---3--:R-:W-:-:S03]  /*11b0*/  FMUL R24, R16, R7 ;  /* 0x0000000710187220 */ /* 0x008fc60000400000 */
[----:B----4-:R-:W-:Y:S01]  /*11c0*/  FFMA R3, R2, R9, R3 ;  /* 0x0000000902037223 */ /* 0x010fe20000000003 */
[----:B0-----:R-:W-:-:S04]  /*11d0*/  IMAD.WIDE.U32 R4, R19, 0x4, R12 ;  /* 0x0000000413047825 */ /* 0x001fc800078e000c */
[----:B-----5:R-:W-:Y:S01]  /*11e0*/  FFMA R24, R2, R29, R24 ;  /* 0x0000001d02187223 */ /* 0x020fe20000000018 */
        /* <DEDUP_REMOVED lines=8> */
[----:B--2---:R-:W-:-:S04]  /*1270*/  IMAD.WIDE R26, R14, 0x8, R12 ;  /* 0x000000080e1a7825 */ /* 0x004fc800078e020c */
[C---:B------:R-:W-:Y:S01]  /*1280*/  IMAD.WIDE R22, R15.reuse, 0x8, R12 ;  /* 0x000000080f167825 */ /* 0x040fe200078e020c */
[----:B------:R-:W2:Y:S03]  /*1290*/  LDG.E.64 R6, desc[UR4][R26.64] ;  /* 0x000000041a067981 */ /* 0x000ea6000c1e1b00 */
[--C-:B---3--:R-:W-:Y:S02]  /*12a0*/  IMAD.WIDE R24, R14, 0x8, R10.reuse ;  /* 0x000000080e187825 */ /* 0x108fe400078e020a */
[----:B------:R-:W3:Y:S02]  /*12b0*/  LDG.E.64 R22, desc[UR4][R22.64] ;  /* 0x0000000416167981 */ /* 0x000ee4000c1e1b00 */
[----:B------:R-:W-:Y:S02]  /*12c0*/  IMAD.WIDE R8, R15, 0x8, R10 ;  /* 0x000000080f087825 */ /* 0x000fe400078e020a */
[----:B------:R-:W4:Y:S04]  /*12d0*/  LDG.E.64 R24, desc[UR4][R24.64] ;  /* 0x0000000418187981 */ /* 0x000f28000c1e1b00 */
[----:B------:R-:W5:Y:S01]  /*12e0*/  LDG.E.64 R8, desc[UR4][R8.64] ;  /* 0x0000000408087981 */ /* 0x000f62000c1e1b00 */
[----:B--2---:R-:W-:-:S04]  /*12f0*/  IMAD.WIDE R14, R21, 0x4, R6 ;  /* 0x00000004150e7825 */ /* 0x004fc800078e0206 */
[C---:B---3--:R-:W-:Y:S02]  /*1300*/  IMAD.WIDE R12, R21.reuse, 0x4, R22 ;  /* 0x00000004150c7825 */ /* 0x048fe400078e0216 */
[----:B------:R-:W2:Y:S02]  /*1310*/  LDG.E R15, desc[UR4][R14.64] ;  /* 0x000000040e0f7981 */ /* 0x000ea4000c1e1900 */
[C---:B----4-:R-:W-:Y:S02]  /*1320*/  IMAD.WIDE R10, R21.reuse, 0x4, R24 ;  /* 0x00000004150a7825 */ /* 0x050fe400078e0218 */
[----:B------:R-:W3:Y:S02]  /*1330*/  LDG.E R13, desc[UR4][R12.64] ;  /* 0x000000040c0d7981 */ /* 0x000ee4000c1e1900 */
[----:B-----5:R-:W-:Y:S02]  /*1340*/  IMAD.WIDE R6, R21, 0x4, R8 ;  /* 0x0000000415067825 */ /* 0x020fe400078e0208 */
[----:B------:R-:W4:Y:S04]  /*1350*/  LDG.E R11, desc[UR4][R10.64] ;  /* 0x000000040a0b7981 */ /* 0x000f28000c1e1900 */
[----:B------:R-:W5:Y:S01]  /*1360*/  LDG.E R7, desc[UR4][R6.64] ;  /* 0x0000000406077981 */ /* 0x000f62000c1e1900 */
[----:B0-----:R-:W-:-:S04]  /*1370*/  IMAD.WIDE.U32 R4, R19, 0x4, R4 ;  /* 0x0000000413047825 */ /* 0x001fc800078e0004 */
[C---:B--2---:R-:W-:Y:S01]  /*1380*/  FMUL R3, R16.reuse, R15 ;  /* 0x0000000f10037220 */ /* 0x044fe20000400000 */
[----:B---3--:R-:W-:-:S03]  /*1390*/  FMUL R16, R16, R13 ;  /* 0x0000000d10107220 */ /* 0x008fc60000400000 */
[C---:B----4-:R-:W-:Y:S01]  /*13a0*/  FFMA R9, R2.reuse, R11, R3 ;  /* 0x0000000b02097223 */ /* 0x050fe20000000003 */
[----:B-----5:R-:W-:-:S03]  /*13b0*/  FFMA R3, R2, R7, R16 ;  /* 0x0000000702037223 */ /* 0x020fc60000000010 */
[----:B------:R-:W-:-:S04]  /*13c0*/  FMUL R9, R0, R9 ;  /* 0x0000000900097220 */ /* 0x000fc80000400000 */
[----:B------:R-:W-:-:S05]  /*13d0*/  FFMA R3, R20, R3, R9 ;  /* 0x0000000314037223 */ /* 0x000fca0000000009 */
[----:B------:R-:W-:Y:S01]  /*13e0*/  STG.E desc[UR4][R4.64], R3 ;  /* 0x0000000304007986 */ /* 0x000fe2000c101904 */
[----:B------:R-:W-:Y:S05]  /*13f0*/  EXIT ;  /* 0x000000000000794d */ /* 0x000fea0003800000 */
        .weak           $__internal_0_$__cuda_sm3x_div_rn_noftz_f32_slowpath
        .type           $__internal_0_$__cuda_sm3x_div_rn_noftz_f32_slowpath,@function
        .size           $__internal_0_$__cuda_sm3x_div_rn_noftz_f32_slowpath,(.L_x_12 - $__internal_0_$__cuda_sm3x_div_rn_noftz_f32_slowpath)
$__internal_0_$__cuda_sm3x_div_rn_noftz_f32_slowpath:
[----:B------:R-:W-:Y:S02]  /*1400*/  SHF.R.U32.HI R8, RZ, 0x17, R3 ;  /* 0x00000017ff087819 */ /* 0x000fe40000011603 */
[----:B------:R-:W-:Y:S02]  /*1410*/  SHF.R.U32.HI R2, RZ, 0x17, R22 ;  /* 0x00000017ff027819 */ /* 0x000fe40000011616 */
[----:B------:R-:W-:Y:S02]  /*1420*/  LOP3.LUT R8, R8, 0xff, RZ, 0xc0, !PT ;  /* 0x000000ff08087812 */ /* 0x000fe400078ec0ff */
[----:B------:R-:W-:Y:S02]  /*1430*/  LOP3.LUT R13, R2, 0xff, RZ, 0xc0, !PT ;  /* 0x000000ff020d7812 */ /* 0x000fe400078ec0ff */
[----:B------:R-:W-:Y:S02]  /*1440*/  IADD3 R11, PT, PT, R8, -0x1, RZ ;  /* 0xffffffff080b7810 */ /* 0x000fe40007ffe0ff */
[----:B------:R-:W-:Y:S01]  /*1450*/  MOV R2, R22 ;  /* 0x0000001600027202 */ /* 0x000fe20000000f00 */
[----:B------:R-:W-:Y:S01]  /*1460*/  VIADD R10, R13, 0xffffffff ;  /* 0xffffffff0d0a7836 */ /* 0x000fe20000000000 */
[----:B------:R-:W-:-:S04]  /*1470*/  ISETP.GT.U32.AND P0, PT, R11, 0xfd, PT ;  /* 0x000000fd0b00780c */ /* 0x000fc80003f04070 */
[----:B------:R-:W-:-:S13]  /*1480*/  ISETP.GT.U32.OR P0, PT, R10, 0xfd, P0 ;  /* 0x000000fd0a00780c */ /* 0x000fda0000704470 */
[----:B------:R-:W-:Y:S01]  /*1490*/  @!P0 MOV R9, RZ ;  /* 0x000000ff00098202 */ /* 0x000fe20000000f00 */
[----:B------:R-:W-:Y:S06]  /*14a0*/  @!P0 BRA `(.L_x_3) ;  /* 0x00000000005c8947 */ /* 0x000fec0003800000 */
[----:B------:R-:W-:Y:S02]  /*14b0*/  FSETP.GTU.FTZ.AND P0, PT, |R22|, +INF , PT ;  /* 0x7f8000001600780b */ /* 0x000fe40003f1c200 */
[----:B------:R-:W-:-:S04]  /*14c0*/  FSETP.GTU.FTZ.AND P1, PT, |R3|, +INF , PT ;  /* 0x7f8000000300780b */ /* 0x000fc80003f3c200 */
[----:B------:R-:W-:-:S13]  /*14d0*/  PLOP3.LUT P0, PT, P0, P1, PT, 0xf8, 0x8f ;  /* 0x00000000008f781c */ /* 0x000fda0000703f70 */
[----:B------:R-:W-:Y:S05]  /*14e0*/  @P0 BRA `(.L_x_4) ;  /* 0x0000000400440947 */ /* 0x000fea0003800000 */
[----:B------:R-:W-:-:S13]  /*14f0*/  LOP3.LUT P0, RZ, R3, 0x7fffffff, R2, 0xc8, !PT ;  /* 0x7fffffff03ff7812 */ /* 0x000fda000780c802 */
[----:B------:R-:W-:Y:S05]  /*1500*/  @!P0 BRA `(.L_x_5) ;  /* 0x0000000400348947 */ /* 0x000fea0003800000 */
[C---:B------:R-:W-:Y:S02]  /*1510*/  FSETP.NEU.FTZ.AND P2, PT, |R22|.reuse, +INF , PT ;  /* 0x7f8000001600780b */ /* 0x040fe40003f5d200 */
[----:B------:R-:W-:Y:S02]  /*1520*/  FSETP.NEU.FTZ.AND P1, PT, |R3|, +INF , PT ;  /* 0x7f8000000300780b */ /* 0x000fe40003f3d200 */
[----:B------:R-:W-:-:S11]  /*1530*/  FSETP.NEU.FTZ.AND P0, PT, |R22|, +INF , PT ;  /* 0x7f8000001600780b */ /* 0x000fd60003f1d200 */
[----:B------:R-:W-:Y:S05]  /*1540*/  @!P1 BRA !P2, `(.L_x_5) ;  /* 0x0000000400249947 */ /* 0x000fea0005000000 */
[----:B------:R-:W-:-:S04]  /*1550*/  LOP3.LUT P2, RZ, R2, 0x7fffffff, RZ, 0xc0, !PT ;  /* 0x7fffffff02ff7812 */ /* 0x000fc8000784c0ff */
[----:B------:R-:W-:-:S13]  /*1560*/  PLOP3.LUT P1, PT, P1, P2, PT, 0x2f, 0xf2 ;  /* 0x0000000000f2781c */ /* 0x000fda0000f24577 */
[----:B------:R-:W-:Y:S05]  /*1570*/  @P1 BRA `(.L_x_6) ;  /* 0x0000000400101947 */ /* 0x000fea0003800000 */
[----:B------:R-:W-:-:S04]  /*1580*/  LOP3.LUT P1, RZ, R3, 0x7fffffff, RZ, 0xc0, !PT ;  /* 0x7fffffff03ff7812 */ /* 0x000fc8000782c0ff */
[----:B------:R-:W-:-:S13]  /*1590*/  PLOP3.LUT P0, PT, P0, P1, PT, 0x2f, 0xf2 ;  /* 0x0000000000f2781c */ /* 0x000fda0000702577 */
[----:B------:R-:W-:Y:S05]  /*15a0*/  @P0 BRA `(.L_x_7) ;  /* 0x0000000000f80947 */ /* 0x000fea0003800000 */
[----:B------:R-:W-:Y:S02]  /*15b0*/  ISETP.GE.AND P0, PT, R10, RZ, PT ;  /* 0x000000ff0a00720c */ /* 0x000fe40003f06270 */
[----:B------:R-:W-:-:S11]  /*15c0*/  ISETP.GE.AND P1, PT, R11, RZ, PT ;  /* 0x000000ff0b00720c */ /* 0x000fd60003f26270 */
[----:B------:R-:W-:Y:S01]  /*15d0*/  @P0 IMAD.MOV.U32 R9, RZ, RZ, RZ ;  /* 0x000000ffff090224 */ /* 0x000fe200078e00ff */
[----:B------:R-:W-:Y:S01]  /*15e0*/  @!P0 MOV R9, 0xffffffc0 ;  /* 0xffffffc000098802 */ /* 0x000fe20000000f00 */
[----:B------:R-:W-:Y:S01]  /*15f0*/  @!P0 FFMA R2, R22, 1.84467440737095516160e+19, RZ ;  /* 0x5f80000016028823 */ /* 0x000fe200000000ff */
[----:B------:R-:W-:Y:S02]  /*1600*/  @!P1 FFMA R3, R3, 1.84467440737095516160e+19, RZ ;  /* 0x5f80000003039823 */ /* 0x000fe400000000ff */
[----:B------:R-:W-:-:S07]  /*1610*/  @!P1 IADD3 R9, PT, PT, R9, 0x40, RZ ;  /* 0x0000004009099810 */ /* 0x000fce0007ffe0ff */
.L_x_3:
[----:B------:R-:W-:Y:S02]  /*1620*/  LEA R10, R8, 0xc0800000, 0x17 ;  /* 0xc0800000080a7811 */ /* 0x000fe400078eb8ff */
[----:B------:R-:W-:-:S03]  /*1630*/  IADD3 R13, PT, PT, R13, -0x7f, RZ ;  /* 0xffffff810d0d7810 */ /* 0x000fc60007ffe0ff */
[----:B------:R-:W-:Y:S02]  /*1640*/  IMAD.IADD R12, R3, 0x1, -R10 ;  /* 0x00000001030c7824 */ /* 0x000fe400078e0a0a */
[C---:B------:R-:W-:Y:S02]  /*1650*/  IMAD R2, R13.reuse, -0x800000, R2 ;  /* 0xff8000000d027824 */ /* 0x040fe400078e0202 */
[----:B------:R0:W1:Y:S01]  /*1660*/  MUFU.RCP R3, R12 ;  /* 0x0000000c00037308 */ /* 0x0000620000001000 */
[----:B------:R-:W-:Y:S01]  /*1670*/  FADD.FTZ R11, -R12, -RZ ;  /* 0x800000ff0c0b7221 */ /* 0x000fe20000010100 */
[----:B0-----:R-:W-:-:S04]  /*1680*/  IADD3 R12, PT, PT, R13, 0x7f, -R8 ;  /* 0x0000007f0d0c7810 */ /* 0x001fc80007ffe808 */
[----:B------:R-:W-:Y:S01]  /*1690*/  IADD3 R9, PT, PT, R12, R9, RZ ;  /* 0x000000090c097210 */ /* 0x000fe20007ffe0ff */
[----:B-1----:R-:W-:-:S04]  /*16a0*/  FFMA R10, R3, R11, 1 ;  /* 0x3f800000030a7423 */ /* 0x002fc8000000000b */
[----:B------:R-:W-:-:S04]  /*16b0*/  FFMA R3, R3, R10, R3 ;  /* 0x0000000a03037223 */ /* 0x000fc80000000003 */
[----:B------:R-:W-:-:S04]  /*16c0*/  FFMA R10, R2, R3, RZ ;  /* 0x00000003020a7223 */ /* 0x000fc800000000ff */
[----:B------:R-:W-:-:S04]  /*16d0*/  FFMA R20, R11, R10, R2 ;  /* 0x0000000a0b147223 */ /* 0x000fc80000000002 */
[----:B------:R-:W-:-:S04]  /*16e0*/  FFMA R10, R3, R20, R10 ;  /* 0x00000014030a7223 */ /* 0x000fc8000000000a */
[----:B------:R-:W-:-:S04]  /*16f0*/  FFMA R11, R11, R10, R2 ;  /* 0x0000000a0b0b7223 */ /* 0x000fc80000000002 */
[----:B------:R-:W-:-:S05]  /*1700*/  FFMA R2, R3, R11, R10 ;  /* 0x0000000b03027223 */ /* 0x000fca000000000a */
[----:B------:R-:W-:-:S04]  /*1710*/  SHF.R.U32.HI R8, RZ, 0x17, R2 ;  /* 0x00000017ff087819 */ /* 0x000fc80000011602 */
[----:B------:R-:W-:-:S05]  /*1720*/  LOP3.LUT R8, R8, 0xff, RZ, 0xc0, !PT ;  /* 0x000000ff08087812 */ /* 0x000fca00078ec0ff */
[----:B------:R-:W-:-:S05]  /*1730*/  IMAD.IADD R12, R8, 0x1, R9 ;  /* 0x00000001080c7824 */ /* 0x000fca00078e0209 */
[----:B------:R-:W-:-:S04]  /*1740*/  IADD3 R8, PT, PT, R12, -0x1, RZ ;  /* 0xffffffff0c087810 */ /* 0x000fc80007ffe0ff */
[----:B------:R-:W-:-:S13]  /*1750*/  ISETP.GE.U32.AND P0, PT, R8, 0xfe, PT ;  /* 0x000000fe0800780c */ /* 0x000fda0003f06070 */
[----:B------:R-:W-:Y:S05]  /*1760*/  @!P0 BRA `(.L_x_8) ;  /* 0x0000000000808947 */ /* 0x000fea0003800000 */
[----:B------:R-:W-:-:S13]  /*1770*/  ISETP.GT.AND P0, PT, R12, 0xfe, PT ;  /* 0x000000fe0c00780c */ /* 0x000fda0003f04270 */
[----:B------:R-:W-:Y:S05]  /*1780*/  @P0 BRA `(.L_x_9) ;  /* 0x00000000006c0947 */ /* 0x000fea0003800000 */
[----:B------:R-:W-:-:S13]  /*1790*/  ISETP.GE.AND P0, PT, R12, 0x1, PT ;  /* 0x000000010c00780c */ /* 0x000fda0003f06270 */
[----:B------:R-:W-:Y:S05]  /*17a0*/  @P0 BRA `(.L_x_10) ;  /* 0x0000000000980947 */ /* 0x000fea0003800000 */
[----:B------:R-:W-:Y:S02]  /*17b0*/  ISETP.GE.AND P0, PT, R12, -0x18, PT ;  /* 0xffffffe80c00780c */ /* 0x000fe40003f06270 */
[----:B------:R-:W-:-:S11]  /*17c0*/  LOP3.LUT R2, R2, 0x80000000, RZ, 0xc0, !PT ;  /* 0x8000000002027812 */ /* 0x000fd600078ec0ff */
[----:B------:R-:W-:Y:S05]  /*17d0*/  @!P0 BRA `(.L_x_10) ;  /* 0x00000000008c8947 */ /* 0x000fea0003800000 */
[CCC-:B------:R-:W-:Y:S01]  /*17e0*/  FFMA.RZ R8, R3.reuse, R11.reuse, R10.reuse ;  /* 0x0000000b03087223 */ /* 0x1c0fe2000000c00a */
[C---:B------:R-:W-:Y:S02]  /*17f0*/  ISETP.NE.AND P2, PT, R12.reuse, RZ, PT ;  /* 0x000000ff0c00720c */ /* 0x040fe40003f45270 */
[----:B------:R-:W-:Y:S02]  /*1800*/  ISETP.NE.AND P1, PT, R12, RZ, PT ;  /* 0x000000ff0c00720c */ /* 0x000fe40003f25270 */
[----:B------:R-:W-:Y:S01]  /*1810*/  LOP3.LUT R9, R8, 0x7fffff, RZ, 0xc0, !PT ;  /* 0x007fffff08097812 */ /* 0x000fe200078ec0ff */
[CCC-:B------:R-:W-:Y:S01]  /*1820*/  FFMA.RP R8, R3.reuse, R11.reuse, R10.reuse ;  /* 0x0000000b03087223 */ /* 0x1c0fe2000000800a */
[----:B------:R-:W-:Y:S01]  /*1830*/  FFMA.RM R3, R3, R11, R10 ;  /* 0x0000000b03037223 */ /* 0x000fe2000000400a */
[----:B------:R-:W-:Y:S01]  /*1840*/  IADD3 R10, PT, PT, R12, 0x20, RZ ;  /* 0x000000200c0a7810 */ /* 0x000fe20007ffe0ff */
[----:B------:R-:W-:Y:S01]  /*1850*/  IMAD.MOV R11, RZ, RZ, -R12 ;  /* 0x000000ffff0b7224 */ /* 0x000fe200078e0a0c */
[----:B------:R-:W-:-:S02]  /*1860*/  LOP3.LUT R9, R9, 0x800000, RZ, 0xfc, !PT ;  /* 0x0080000009097812 */ /* 0x000fc400078efcff */
[----:B------:R-:W-:Y:S02]  /*1870*/  FSETP.NEU.FTZ.AND P0, PT, R8, R3, PT ;  /* 0x000000030800720b */ /* 0x000fe40003f1d000 */
[----:B------:R-:W-:Y:S02]  /*1880*/  SHF.L.U32 R10, R9, R10, RZ ;  /* 0x0000000a090a7219 */ /* 0x000fe400000006ff */
[----:B------:R-:W-:Y:S02]  /*1890*/  SEL R8, R11, RZ, P2 ;  /* 0x000000ff0b087207 */ /* 0x000fe40001000000 */
[----:B------:R-:W-:Y:S02]  /*18a0*/  ISETP.NE.AND P1, PT, R10, RZ, P1 ;  /* 0x000000ff0a00720c */ /* 0x000fe40000f25270 */
[----:B------:R-:W-:Y:S02]  /*18b0*/  SHF.R.U32.HI R8, RZ, R8, R9 ;  /* 0x00000008ff087219 */ /* 0x000fe40000011609 */
[----:B------:R-:W-:-:S02]  /*18c0*/  PLOP3.LUT P0, PT, P0, P1, PT, 0xf8, 0x8f ;  /* 0x00000000008f781c */ /* 0x000fc40000703f70 */
[----:B------:R-:W-:Y:S02]  /*18d0*/  SHF.R.U32.HI R10, RZ, 0x1, R8 ;  /* 0x00000001ff0a7819 */ /* 0x000fe40000011608 */
[----:B------:R-:W-:-:S04]  /*18e0*/  SEL R3, RZ, 0x1, !P0 ;  /* 0x00000001ff037807 */ /* 0x000fc80004000000 */
[----:B------:R-:W-:-:S04]  /*18f0*/  LOP3.LUT R3, R3, 0x1, R10, 0xf8, !PT ;  /* 0x0000000103037812 */ /* 0x000fc800078ef80a */
[----:B------:R-:W-:-:S04]  /*1900*/  LOP3.LUT R3, R3, R8, RZ, 0xc0, !PT ;  /* 0x0000000803037212 */ /* 0x000fc800078ec0ff */
[----:B------:R-:W-:-:S04]  /*1910*/  IADD3 R3, PT, PT, R10, R3, RZ ;  /* 0x000000030a037210 */ /* 0x000fc80007ffe0ff */
[----:B------:R-:W-:Y:S01]  /*1920*/  LOP3.LUT R2, R3, R2, RZ, 0xfc, !PT ;  /* 0x0000000203027212 */ /* 0x000fe200078efcff */
[----:B------:R-:W-:Y:S06]  /*1930*/  BRA `(.L_x_10) ;  /* 0x0000000000347947 */ /* 0x000fec0003800000 */
.L_x_9:
[----:B------:R-:W-:-:S04]  /*1940*/  LOP3.LUT R2, R2, 0x80000000, RZ, 0xc0, !PT ;  /* 0x8000000002027812 */ /* 0x000fc800078ec0ff */
[----:B------:R-:W-:Y:S01]  /*1950*/  LOP3.LUT R2, R2, 0x7f800000, RZ, 0xfc, !PT ;  /* 0x7f80000002027812 */ /* 0x000fe200078efcff */
[----:B------:R-:W-:Y:S06]  /*1960*/  BRA `(.L_x_10) ;  /* 0x0000000000287947 */ /* 0x000fec0003800000 */
.L_x_8:
[----:B------:R-:W-:Y:S01]  /*1970*/  LEA R2, R9, R2, 0x17 ;  /* 0x0000000209027211 */ /* 0x000fe200078eb8ff */
[----:B------:R-:W-:Y:S06]  /*1980*/  BRA `(.L_x_10) ;  /* 0x0000000000207947 */ /* 0x000fec0003800000 */
.L_x_7:
[----:B------:R-:W-:-:S04]  /*1990*/  LOP3.LUT R2, R3, 0x80000000, R2, 0x48, !PT ;  /* 0x8000000003027812 */ /* 0x000fc800078e4802 */
[----:B------:R-:W-:Y:S01]  /*19a0*/  LOP3.LUT R2, R2, 0x7f800000, RZ, 0xfc, !PT ;  /* 0x7f80000002027812 */ /* 0x000fe200078efcff */
[----:B------:R-:W-:Y:S06]  /*19b0*/  BRA `(.L_x_10) ;  /* 0x0000000000147947 */ /* 0x000fec0003800000 */
.L_x_6:
[----:B------:R-:W-:Y:S01]  /*19c0*/  LOP3.LUT R2, R3, 0x80000000, R2, 0x48, !PT ;  /* 0x8000000003027812 */ /* 0x000fe200078e4802 */
[----:B------:R-:W-:Y:S06]  /*19d0*/  BRA `(.L_x_10) ;  /* 0x00000000000c7947 */ /* 0x000fec0003800000 */
.L_x_5:
[----:B------:R-:W0:Y:S01]  /*19e0*/  MUFU.RSQ R2, -QNAN ;  /* 0xffc0000000027908 */ /* 0x000e220000001400 */
[----:B------:R-:W-:Y:S05]  /*19f0*/  BRA `(.L_x_10) ;  /* 0x0000000000047947 */ /* 0x000fea0003800000 */
.L_x_4:
[----:B------:R-:W-:-:S07]  /*1a00*/  FADD.FTZ R2, R22, R3 ;  /* 0x0000000316027221 */ /* 0x000fce0000010000 */
.L_x_10:
[----:B------:R-:W-:Y:S02]  /*1a10*/  HFMA2 R3, -RZ, RZ, 0, 0 ;  /* 0x00000000ff037431 */ /* 0x000fe400000001ff */
[----:B0-----:R-:W-:Y:S01]  /*1a20*/  IMAD.MOV.U32 R21, RZ, RZ, R2 ;  /* 0x000000ffff157224 */ /* 0x001fe200078e0002 */
[----:B------:R-:W-:-:S04]  /*1a30*/  MOV R2, R6 ;  /* 0x0000000600027202 */ /* 0x000fc80000000f00 */
[----:B------:R-:W-:Y:S05]  /*1a40*/  RET.REL.NODEC R2 `(update_velocities) ;  /* 0xffffffe4026c7950 */ /* 0x000fea0003c3ffff */
.L_x_11:
[----:B------:R-:W-:-:S00]  /*1a50*/  BRA `(.L_x_11) ;  /* 0xfffffffc00fc7947 */ /* 0x000fc0000383ffff */
[----:B------:R-:W-:-:S00]  /*1a60*/  NOP ;  /* 0x0000000000007918 */ /* 0x000fc00000000000 */
        /* <DEDUP_REMOVED lines=9> */
.L_x_12:


//--------------------- .nv.shared.reserved.0     --------------------------
	.section	.nv.shared.reserved.0,"aw",@nobits
	.weak		__nv_reservedSMEM_offset_0_alias
	.size		__nv_reservedSMEM_offset_0_alias, 0, 64
	.other		__nv_reservedSMEM_offset_0_alias,@"STO_CUDA_RESERVED_SHARED STV_DEFAULT"
__nv_reservedSMEM_offset_0_alias:
	.zero		0
	.zero		64


//--------------------- .nv.constant0.update_velocities --------------------------
	.section	.nv.constant0.update_velocities,"a",@progbits
	.sectionflags	@""
	.align	4
.nv.constant0.update_velocities:
	.zero		1024


//--------------------- SYMBOLS --------------------------

	.type		.nv.reservedSmem.offset0,@object
	.size		.nv.reservedSmem.offset0,0x4
